	.target	sm_90a

	.elftype	@"ET_EXEC"


//--------------------- .note.nv.tkinfo           --------------------------
	.section	.note.nv.tkinfo,"",@"SHT_NOTE"
	.sectionflags	@"SHF_NOTE_NV_TKINFO"
	.tkinfo
        /*0018*/ 	.word	0x00000002
        /*0030*/ 	.string	""
        /*0030*/ 	.string	"ptxas"
        /*0030*/ 	.string	"Cuda compilation tools, release 13.0, V13.0.88"
        /*0030*/ 	.string	"Build cuda_13.0.r13.0/compiler.36424714_0"
        /*0030*/ 	.string	"-arch sm_90a -m 64 "



//--------------------- .note.nv.cuinfo           --------------------------
	.section	.note.nv.cuinfo,"",@"SHT_NOTE"
	.sectionflags	@"SHF_NOTE_NV_CUINFO"
        /*0018*/ 	.short	0x0002
        /*001a*/ 	.short	0x005a
        /*001c*/ 	.short	0x0082
	.zero		2


//--------------------- .nv.info                  --------------------------
	.section	.nv.info,"",@"SHT_CUDA_INFO"
	.align	4


	//----- nvinfo : EIATTR_REGCOUNT
	.align		4
        /*0000*/ 	.byte	0x04, 0x2f
        /*0002*/ 	.short	(.L_15 - .L_14)
	.align		4
.L_14:
        /*0004*/ 	.word	index@(_ZN7cutlass13device_kernelINS_4gemm6kernel13GemmUniversalIN4cute5tupleIJiiiiEEENS1_10collective13CollectiveMmaINS1_34MainloopSm90TmaGmmaWarpSpecializedILi11ENS5_IJNS4_1CILi2EEENSA_ILi1EEESC_EEENS1_35KernelTmaWarpSpecializedCooperativeEEENS5_IJNSA_ILi256EEENSA_ILi48EEENSA_ILi32EEEEEENS_10bfloat16_tENS5_IJlSC_lEEESK_SL_NS4_8TiledMMAINS4_8MMA_AtomIJNS4_4SM904GMMA27MMA_64x16x16_F32BF16BF16_SSILNSP_5MajorE0ELSR_0ELNSP_7ScaleInE1ELSS_1EEEEEENS4_6LayoutISD_NS5_IJSC_NSA_ILi0EEESW_EEEEENS5_IJNS4_10UnderscoreESZ_SZ_EEEEENS4_13SM90_TMA_LOADENS4_14ComposedLayoutINS4_7SwizzleILi2ELi4ELi3EEENS4_18smem_ptr_flag_bitsILi16EEENSV_INS5_IJNSA_ILi8EEESI_EEENS5_IJSI_SC_EEEEEEEvNS4_8identityENS4_23SM90_TMA_LOAD_MULTICASTES1C_vS1D_EENS_8epilogue10collective6detail29Sm90TmaWarpSpecializedAdapterINS1H_15DefaultEpilogueISK_SL_SL_NS1G_6thread17LinearCombinationISK_Li1EffLNS1L_9ScaleType4KindE0ELNS_15FloatRoundStyleE2ESK_EENS1_15EpilogueDefaultEEEEEvvEEEEvNT_6ParamsE)
        /*0008*/ 	.word	0x000000a8


	//----- nvinfo : EIATTR_FRAME_SIZE
	.align		4
.L_15:
        /*000c*/ 	.byte	0x04, 0x11
        /*000e*/ 	.short	(.L_17 - .L_16)
	.align		4
.L_16:
        /*0010*/ 	.word	index@(_ZN7cutlass13device_kernelINS_4gemm6kernel13GemmUniversalIN4cute5tupleIJiiiiEEENS1_10collective13CollectiveMmaINS1_34MainloopSm90TmaGmmaWarpSpecializedILi11ENS5_IJNS4_1CILi2EEENSA_ILi1EEESC_EEENS1_35KernelTmaWarpSpecializedCooperativeEEENS5_IJNSA_ILi256EEENSA_ILi48EEENSA_ILi32EEEEEENS_10bfloat16_tENS5_IJlSC_lEEESK_SL_NS4_8TiledMMAINS4_8MMA_AtomIJNS4_4SM904GMMA27MMA_64x16x16_F32BF16BF16_SSILNSP_5MajorE0ELSR_0ELNSP_7ScaleInE1ELSS_1EEEEEENS4_6LayoutISD_NS5_IJSC_NSA_ILi0EEESW_EEEEENS5_IJNS4_10UnderscoreESZ_SZ_EEEEENS4_13SM90_TMA_LOADENS4_14ComposedLayoutINS4_7SwizzleILi2ELi4ELi3EEENS4_18smem_ptr_flag_bitsILi16EEENSV_INS5_IJNSA_ILi8EEESI_EEENS5_IJSI_SC_EEEEEEEvNS4_8identityENS4_23SM90_TMA_LOAD_MULTICASTES1C_vS1D_EENS_8epilogue10collective6detail29Sm90TmaWarpSpecializedAdapterINS1H_15DefaultEpilogueISK_SL_SL_NS1G_6thread17LinearCombinationISK_Li1EffLNS1L_9ScaleType4KindE0ELNS_15FloatRoundStyleE2ESK_EENS1_15EpilogueDefaultEEEEEvvEEEEvNT_6ParamsE)
        /*0014*/ 	.word	0x00000000


	//----- nvinfo : EIATTR_MIN_STACK_SIZE
	.align		4
.L_17:
        /*0018*/ 	.byte	0x04, 0x12
        /*001a*/ 	.short	(.L_19 - .L_18)
	.align		4
.L_18:
        /*001c*/ 	.word	index@(_ZN7cutlass13device_kernelINS_4gemm6kernel13GemmUniversalIN4cute5tupleIJiiiiEEENS1_10collective13CollectiveMmaINS1_34MainloopSm90TmaGmmaWarpSpecializedILi11ENS5_IJNS4_1CILi2EEENSA_ILi1EEESC_EEENS1_35KernelTmaWarpSpecializedCooperativeEEENS5_IJNSA_ILi256EEENSA_ILi48EEENSA_ILi32EEEEEENS_10bfloat16_tENS5_IJlSC_lEEESK_SL_NS4_8TiledMMAINS4_8MMA_AtomIJNS4_4SM904GMMA27MMA_64x16x16_F32BF16BF16_SSILNSP_5MajorE0ELSR_0ELNSP_7ScaleInE1ELSS_1EEEEEENS4_6LayoutISD_NS5_IJSC_NSA_ILi0EEESW_EEEEENS5_IJNS4_10UnderscoreESZ_SZ_EEEEENS4_13SM90_TMA_LOADENS4_14ComposedLayoutINS4_7SwizzleILi2ELi4ELi3EEENS4_18smem_ptr_flag_bitsILi16EEENSV_INS5_IJNSA_ILi8EEESI_EEENS5_IJSI_SC_EEEEEEEvNS4_8identityENS4_23SM90_TMA_LOAD_MULTICASTES1C_vS1D_EENS_8epilogue10collective6detail29Sm90TmaWarpSpecializedAdapterINS1H_15DefaultEpilogueISK_SL_SL_NS1G_6thread17LinearCombinationISK_Li1EffLNS1L_9ScaleType4KindE0ELNS_15FloatRoundStyleE2ESK_EENS1_15EpilogueDefaultEEEEEvvEEEEvNT_6ParamsE)
        /*0020*/ 	.word	0x00000000
.L_19:


//--------------------- .nv.compat                --------------------------
	.section	.nv.compat,"",@"SHT_CUDA_COMPAT_INFO"
	.align	4
        /*0000*/ 	.byte	0x02, 0x09, 0x01, 0x00, 0x02, 0x02, 0x04, 0x00, 0x02, 0x05, 0x05, 0x00, 0x03, 0x07, 0x01, 0x01
        /*0010*/ 	.byte	0x02, 0x03, 0x01, 0x00, 0x02, 0x06, 0x01, 0x00, 0x04, 0x0b, 0x08, 0x00, 0x00, 0x00, 0x00, 0x00
        /*0020*/ 	.byte	0x00, 0x00, 0x00, 0x00


//--------------------- .nv.info._ZN7cutlass13device_kernelINS_4gemm6kernel13GemmUniversalIN4cute5tupleIJiiiiEEENS1_10collective13CollectiveMmaINS1_34MainloopSm90TmaGmmaWarpSpecializedILi11ENS5_IJNS4_1CILi2EEENSA_ILi1EEESC_EEENS1_35KernelTmaWarpSpecializedCooperativeEEENS5_IJNSA_ILi256EEENSA_ILi48EEENSA_ILi32EEEEEENS_10bfloat16_tENS5_IJlSC_lEEESK_SL_NS4_8TiledMMAINS4_8MMA_AtomIJNS4_4SM904GMMA27MMA_64x16x16_F32BF16BF16_SSILNSP_5MajorE0ELSR_0ELNSP_7ScaleInE1ELSS_1EEEEEENS4_6LayoutISD_NS5_IJSC_NSA_ILi0EEESW_EEEEENS5_IJNS4_10UnderscoreESZ_SZ_EEEEENS4_13SM90_TMA_LOADENS4_14ComposedLayoutINS4_7SwizzleILi2ELi4ELi3EEENS4_18smem_ptr_flag_bitsILi16EEENSV_INS5_IJNSA_ILi8EEESI_EEENS5_IJSI_SC_EEEEEEEvNS4_8identityENS4_23SM90_TMA_LOAD_MULTICASTES1C_vS1D_EENS_8epilogue10collective6detail29Sm90TmaWarpSpecializedAdapterINS1H_15DefaultEpilogueISK_SL_SL_NS1G_6thread17LinearCombinationISK_Li1EffLNS1L_9ScaleType4KindE0ELNS_15FloatRoundStyleE2ESK_EENS1_15EpilogueDefaultEEEEEvvEEEEvNT_6ParamsE --------------------------
	.section	.nv.info._ZN7cutlass13device_kernelINS_4gemm6kernel13GemmUniversalIN4cute5tupleIJiiiiEEENS1_10collective13CollectiveMmaINS1_34MainloopSm90TmaGmmaWarpSpecializedILi11ENS5_IJNS4_1CILi2EEENSA_ILi1EEESC_EEENS1_35KernelTmaWarpSpecializedCooperativeEEENS5_IJNSA_ILi256EEENSA_ILi48EEENSA_ILi32EEEEEENS_10bfloat16_tENS5_IJlSC_lEEESK_SL_NS4_8TiledMMAINS4_8MMA_AtomIJNS4_4SM904GMMA27MMA_64x16x16_F32BF16BF16_SSILNSP_5MajorE0ELSR_0ELNSP_7ScaleInE1ELSS_1EEEEEENS4_6LayoutISD_NS5_IJSC_NSA_ILi0EEESW_EEEEENS5_IJNS4_10UnderscoreESZ_SZ_EEEEENS4_13SM90_TMA_LOADENS4_14ComposedLayoutINS4_7SwizzleILi2ELi4ELi3EEENS4_18smem_ptr_flag_bitsILi16EEENSV_INS5_IJNSA_ILi8EEESI_EEENS5_IJSI_SC_EEEEEEEvNS4_8identityENS4_23SM90_TMA_LOAD_MULTICASTES1C_vS1D_EENS_8epilogue10collective6detail29Sm90TmaWarpSpecializedAdapterINS1H_15DefaultEpilogueISK_SL_SL_NS1G_6thread17LinearCombinationISK_Li1EffLNS1L_9ScaleType4KindE0ELNS_15FloatRoundStyleE2ESK_EENS1_15EpilogueDefaultEEEEEvvEEEEvNT_6ParamsE,"",@"SHT_CUDA_INFO"
	.sectionflags	@""
	.align	4


	//----- nvinfo : EIATTR_CUDA_API_VERSION
	.align		4
        /*0000*/ 	.byte	0x04, 0x37
        /*0002*/ 	.short	(.L_21 - .L_20)
.L_20:
        /*0004*/ 	.word	0x00000082


	//----- nvinfo : EIATTR_KPARAM_INFO
	.align		4
.L_21:
        /*0008*/ 	.byte	0x04, 0x17
        /*000a*/ 	.short	(.L_23 - .L_22)
.L_22:
        /*000c*/ 	.word	0x00000000
        /*0010*/ 	.short	0x0000
        /*0012*/ 	.short	0x0070
        /*0014*/ 	.byte	0x00, 0xf0, 0x01, 0x10


	//----- nvinfo : EIATTR_SPARSE_MMA_MASK
	.align		4
.L_23:
        /*0018*/ 	.byte	0x03, 0x50
        /*001a*/ 	.short	0x0000


	//----- nvinfo : EIATTR_MAXREG_COUNT
	.align		4
        /*001c*/ 	.byte	0x03, 0x1b
        /*001e*/ 	.short	0x00a8


	//----- nvinfo : EIATTR_NUM_BARRIERS
	.align		4
        /*0020*/ 	.byte	0x02, 0x4c
        /*0022*/ 	.byte	0x01
	.zero		1


	//----- nvinfo : EIATTR_EXTERNS
	.align		4
        /*0024*/ 	.byte	0x04, 0x0f
        /*0026*/ 	.short	(.L_25 - .L_24)


	//   ....[0]....
	.align		4
.L_24:
        /*0028*/ 	.word	index@(__assertfail)


	//----- nvinfo : EIATTR_MERCURY_ISA_VERSION
	.align		4
.L_25:
        /*002c*/ 	.byte	0x03, 0x5f
        /*002e*/ 	.short	0x0101


	//----- nvinfo : EIATTR_INT_WARP_WIDE_INSTR_OFFSETS
	.align		4
        /*0030*/ 	.byte	0x04, 0x31
        /*0032*/ 	.short	(.L_27 - .L_26)


	//   ....[0]....
.L_26:
        /*0034*/ 	.word	0x00000590


	//   ....[1]....
        /*0038*/ 	.word	0x000005c0


	//   ....[2]....
        /*003c*/ 	.word	0x00000780


	//----- nvinfo : EIATTR_COOP_GROUP_MASK_REGIDS
	.align		4
.L_27:
        /*0040*/ 	.byte	0x04, 0x29
        /*0042*/ 	.short	(.L_29 - .L_28)


	//   ....[0]....
.L_28:
        /*0044*/ 	.word	0xffffffff


	//   ....[1]....
        /*0048*/ 	.word	0xffffffff


	//   ....[2]....
        /*004c*/ 	.word	0xffffffff


	//   ....[3]....
        /*0050*/ 	.word	0xffffffff


	//   ....[4]....
        /*0054*/ 	.word	0xffffffff


	//   ....[5]....
        /*0058*/ 	.word	0xffffffff


	//----- nvinfo : EIATTR_COOP_GROUP_INSTR_OFFSETS
	.align		4
.L_29:
        /*005c*/ 	.byte	0x04, 0x28
        /*005e*/ 	.short	(.L_31 - .L_30)


	//   ....[0]....
.L_30:
        /*0060*/ 	.word	0x00000060


	//   ....[1]....
        /*0064*/ 	.word	0x00000070


	//   ....[2]....
        /*0068*/ 	.word	0x00000130


	//   ....[3]....
        /*006c*/ 	.word	0x000003e0


	//   ....[4]....
        /*0070*/ 	.word	0x00000900


	//   ....[5]....
        /*0074*/ 	.word	0x00001340


	//----- nvinfo : EIATTR_REG_RECONFIG
	.align		4
.L_31:
        /*0078*/ 	.byte	0x01, 0x54
	.zero		2


	//----- nvinfo : EIATTR_SYSCALL_OFFSETS
	.align		4
        /*007c*/ 	.byte	0x04, 0x46
        /*007e*/ 	.short	(.L_33 - .L_32)


	//   ....[0]....
.L_32:
        /*0080*/ 	.word	0x00001500


	//----- nvinfo : EIATTR_MBARRIER_INSTR_OFFSETS
	.align		4
.L_33:
        /*0084*/ 	.byte	0x04, 0x39
        /*0086*/ 	.short	(.L_35 - .L_34)


	//   ....[0]....
.L_34:
        /*0088*/ 	.word	0x00000250
        /*008c*/ 	.word	0x000000ff
        /*0090*/ 	.word	0x00000000
        /*0094*/ 	.short	0x0100
        /*0096*/ 	.byte	0x08
	.zero		1


	//   ....[1]....
        /*0098*/ 	.word	0x00000260
        /*009c*/ 	.word	0x000000ff
        /*00a0*/ 	.word	0x00000058
        /*00a4*/ 	.short	0x0100
        /*00a6*/ 	.byte	0x08
	.zero		1


	//   ....[2]....
        /*00a8*/ 	.word	0x00000270
        /*00ac*/ 	.word	0x000000ff
        /*00b0*/ 	.word	0x00000008
        /*00b4*/ 	.short	0x0100
        /*00b6*/ 	.byte	0x08
	.zero		1


	//   ....[3]....
        /*00b8*/ 	.word	0x00000280
        /*00bc*/ 	.word	0x000000ff
        /*00c0*/ 	.word	0x00000060
        /*00c4*/ 	.short	0x0100
        /*00c6*/ 	.byte	0x08
	.zero		1


	//   ....[4]....
        /*00c8*/ 	.word	0x00000290
        /*00cc*/ 	.word	0x000000ff
        /*00d0*/ 	.word	0x00000010
        /*00d4*/ 	.short	0x0100
        /*00d6*/ 	.byte	0x08
	.zero		1


	//   ....[5]....
        /*00d8*/ 	.word	0x000002a0
        /*00dc*/ 	.word	0x000000ff
        /*00e0*/ 	.word	0x00000068
        /*00e4*/ 	.short	0x0100
        /*00e6*/ 	.byte	0x08
	.zero		1


	//   ....[6]....
        /*00e8*/ 	.word	0x000002b0
        /*00ec*/ 	.word	0x000000ff
        /*00f0*/ 	.word	0x00000018
        /*00f4*/ 	.short	0x0100
        /*00f6*/ 	.byte	0x08
	.zero		1


	//   ....[7]....
        /*00f8*/ 	.word	0x000002c0
        /*00fc*/ 	.word	0x000000ff
        /*0100*/ 	.word	0x00000070
        /*0104*/ 	.short	0x0100
        /*0106*/ 	.byte	0x08
	.zero		1


	//   ....[8]....
        /*0108*/ 	.word	0x000002d0
        /*010c*/ 	.word	0x000000ff
        /*0110*/ 	.word	0x00000020
        /*0114*/ 	.short	0x0100
        /*0116*/ 	.byte	0x08
	.zero		1


	//   ....[9]....
        /*0118*/ 	.word	0x000002e0
        /*011c*/ 	.word	0x000000ff
        /*0120*/ 	.word	0x00000078
        /*0124*/ 	.short	0x0100
        /*0126*/ 	.byte	0x08
	.zero		1


	//   ....[10]....
        /*0128*/ 	.word	0x000002f0
        /*012c*/ 	.word	0x000000ff
        /*0130*/ 	.word	0x00000028
        /*0134*/ 	.short	0x0100
        /*0136*/ 	.byte	0x08
	.zero		1


	//   ....[11]....
        /*0138*/ 	.word	0x00000300
        /*013c*/ 	.word	0x000000ff
        /*0140*/ 	.word	0x00000080
        /*0144*/ 	.short	0x0100
        /*0146*/ 	.byte	0x08
	.zero		1


	//   ....[12]....
        /*0148*/ 	.word	0x00000310
        /*014c*/ 	.word	0x000000ff
        /*0150*/ 	.word	0x00000030
        /*0154*/ 	.short	0x0100
        /*0156*/ 	.byte	0x08
	.zero		1


	//   ....[13]....
        /*0158*/ 	.word	0x00000320
        /*015c*/ 	.word	0x000000ff
        /*0160*/ 	.word	0x00000088
        /*0164*/ 	.short	0x0100
        /*0166*/ 	.byte	0x08
	.zero		1


	//   ....[14]....
        /*0168*/ 	.word	0x00000330
        /*016c*/ 	.word	0x000000ff
        /*0170*/ 	.word	0x00000038
        /*0174*/ 	.short	0x0100
        /*0176*/ 	.byte	0x08
	.zero		1


	//   ....[15]....
        /*0178*/ 	.word	0x00000340
        /*017c*/ 	.word	0x000000ff
        /*0180*/ 	.word	0x00000090
        /*0184*/ 	.short	0x0100
        /*0186*/ 	.byte	0x08
	.zero		1


	//   ....[16]....
        /*0188*/ 	.word	0x00000350
        /*018c*/ 	.word	0x000000ff
        /*0190*/ 	.word	0x00000040
        /*0194*/ 	.short	0x0100
        /*0196*/ 	.byte	0x08
	.zero		1


	//   ....[17]....
        /*0198*/ 	.word	0x00000360
        /*019c*/ 	.word	0x000000ff
        /*01a0*/ 	.word	0x00000098
        /*01a4*/ 	.short	0x0100
        /*01a6*/ 	.byte	0x08
	.zero		1


	//   ....[18]....
        /*01a8*/ 	.word	0x00000370
        /*01ac*/ 	.word	0x000000ff
        /*01b0*/ 	.word	0x00000048
        /*01b4*/ 	.short	0x0100
        /*01b6*/ 	.byte	0x08
	.zero		1


	//   ....[19]....
        /*01b8*/ 	.word	0x00000380
        /*01bc*/ 	.word	0x000000ff
        /*01c0*/ 	.word	0x000000a0
        /*01c4*/ 	.short	0x0100
        /*01c6*/ 	.byte	0x08
	.zero		1


	//   ....[20]....
        /*01c8*/ 	.word	0x00000390
        /*01cc*/ 	.word	0x000000ff
        /*01d0*/ 	.word	0x00000050
        /*01d4*/ 	.short	0x0100
        /*01d6*/ 	.byte	0x08
	.zero		1


	//   ....[21]....
        /*01d8*/ 	.word	0x000003a0
        /*01dc*/ 	.word	0x000000ff
        /*01e0*/ 	.word	0x000000a8
        /*01e4*/ 	.short	0x0100
        /*01e6*/ 	.byte	0x08
	.zero		1


	//   ....[22]....
        /*01e8*/ 	.word	0x00000800
        /*01ec*/ 	.word	0x000000ff
        /*01f0*/ 	.word	0x000000c0
        /*01f4*/ 	.short	0x0100
        /*01f6*/ 	.byte	0x06
	.zero		1


	//   ....[23]....
        /*01f8*/ 	.word	0x00000890
        /*01fc*/ 	.word	0x000000ff
        /*0200*/ 	.word	0x000000c8
        /*0204*/ 	.short	0x0100
        /*0206*/ 	.byte	0x06
	.zero		1


	//   ....[24]....
        /*0208*/ 	.word	0x00001580
        /*020c*/ 	.word	0x00000003
        /*0210*/ 	.word	0x00000000
        /*0214*/ 	.short	0x010a
        /*0216*/ 	.byte	0x3f
	.zero		1


	//   ....[25]....
        /*0218*/ 	.word	0x000015c0
        /*021c*/ 	.word	0x00000003
        /*0220*/ 	.word	0x00000000
        /*0224*/ 	.short	0x010a
        /*0226*/ 	.byte	0x3f
	.zero		1


	//   ....[26]....
        /*0228*/ 	.word	0x00001c20
        /*022c*/ 	.word	0x000000ff
        /*0230*/ 	.word	0x00000000
        /*0234*/ 	.short	0x010a
        /*0236*/ 	.byte	0x07
	.zero		1


	//   ....[27]....
        /*0238*/ 	.word	0x00001c60
        /*023c*/ 	.word	0x000000ff
        /*0240*/ 	.word	0x00000000
        /*0244*/ 	.short	0x010a
        /*0246*/ 	.byte	0x07
	.zero		1


	//   ....[28]....
        /*0248*/ 	.word	0x000021a0
        /*024c*/ 	.word	0x00000005
        /*0250*/ 	.word	0x00000000
        /*0254*/ 	.short	0x0101
        /*0256*/ 	.byte	0x3f
	.zero		1


	//   ....[29]....
        /*0258*/ 	.word	0x00002360
        /*025c*/ 	.word	0x00000003
        /*0260*/ 	.word	0x00000000
        /*0264*/ 	.short	0x0101
        /*0266*/ 	.byte	0x3f
	.zero		1


	//   ....[30]....
        /*0268*/ 	.word	0x000068b0
        /*026c*/ 	.word	0x00000014
        /*0270*/ 	.word	0x00000058
        /*0274*/ 	.short	0x010a
        /*0276*/ 	.byte	0x3f
	.zero		1


	//   ....[31]....
        /*0278*/ 	.word	0x00006c30
        /*027c*/ 	.word	0x00000003
        /*0280*/ 	.word	0x000000c8
        /*0284*/ 	.short	0x0101
        /*0286*/ 	.byte	0x3f
	.zero		1


	//   ....[32]....
        /*0288*/ 	.word	0x00007380
        /*028c*/ 	.word	0x00000007
        /*0290*/ 	.word	0x00000000
        /*0294*/ 	.short	0x010a
        /*0296*/ 	.byte	0x3f
	.zero		1


	//   ....[33]....
        /*0298*/ 	.word	0x00007400
        /*029c*/ 	.word	0x00000008
        /*02a0*/ 	.word	0x00000000
        /*02a4*/ 	.short	0x010a
        /*02a6*/ 	.byte	0x3f
	.zero		1


	//   ....[34]....
        /*02a8*/ 	.word	0x00007490
        /*02ac*/ 	.word	0x00000009
        /*02b0*/ 	.word	0x00000000
        /*02b4*/ 	.short	0x010a
        /*02b6*/ 	.byte	0x3f
	.zero		1


	//   ....[35]....
        /*02b8*/ 	.word	0x00007520
        /*02bc*/ 	.word	0x00000008
        /*02c0*/ 	.word	0x00000000
        /*02c4*/ 	.short	0x010a
        /*02c6*/ 	.byte	0x3f
	.zero		1


	//   ....[36]....
        /*02c8*/ 	.word	0x000075b0
        /*02cc*/ 	.word	0x00000009
        /*02d0*/ 	.word	0x00000000
        /*02d4*/ 	.short	0x010a
        /*02d6*/ 	.byte	0x3f
	.zero		1


	//   ....[37]....
        /*02d8*/ 	.word	0x00007640
        /*02dc*/ 	.word	0x00000008
        /*02e0*/ 	.word	0x00000000
        /*02e4*/ 	.short	0x010a
        /*02e6*/ 	.byte	0x3f
	.zero		1


	//   ....[38]....
        /*02e8*/ 	.word	0x000076d0
        /*02ec*/ 	.word	0x00000009
        /*02f0*/ 	.word	0x00000000
        /*02f4*/ 	.short	0x010a
        /*02f6*/ 	.byte	0x3f
	.zero		1


	//   ....[39]....
        /*02f8*/ 	.word	0x00007760
        /*02fc*/ 	.word	0x00000008
        /*0300*/ 	.word	0x00000000
        /*0304*/ 	.short	0x010a
        /*0306*/ 	.byte	0x3f
	.zero		1


	//   ....[40]....
        /*0308*/ 	.word	0x000077f0
        /*030c*/ 	.word	0x00000009
        /*0310*/ 	.word	0x00000000
        /*0314*/ 	.short	0x010a
        /*0316*/ 	.byte	0x3f
	.zero		1


	//   ....[41]....
        /*0318*/ 	.word	0x00007880
        /*031c*/ 	.word	0x00000006
        /*0320*/ 	.word	0x00000000
        /*0324*/ 	.short	0x010a
        /*0326*/ 	.byte	0x3f
	.zero		1


	//   ....[42]....
        /*0328*/ 	.word	0x00007910
        /*032c*/ 	.word	0x00000003
        /*0330*/ 	.word	0x00000000
        /*0334*/ 	.short	0x010a
        /*0336*/ 	.byte	0x3f
	.zero		1


	//   ....[43]....
        /*0338*/ 	.word	0x00007970
        /*033c*/ 	.word	0x00000003
        /*0340*/ 	.word	0x00000000
        /*0344*/ 	.short	0x010a
        /*0346*/ 	.byte	0x3f
	.zero		1


	//   ....[44]....
        /*0348*/ 	.word	0x000079d0
        /*034c*/ 	.word	0x00000006
        /*0350*/ 	.word	0x00000000
        /*0354*/ 	.short	0x010a
        /*0356*/ 	.byte	0x3f
	.zero		1


	//   ....[45]....
        /*0358*/ 	.word	0x00007aa0
        /*035c*/ 	.word	0x00000014
        /*0360*/ 	.word	0x00000058
        /*0364*/ 	.short	0x010a
        /*0366*/ 	.byte	0x3f
	.zero		1


	//   ....[46]....
        /*0368*/ 	.word	0x00007b70
        /*036c*/ 	.word	0x00000007
        /*0370*/ 	.word	0x00000000
        /*0374*/ 	.short	0x010a
        /*0376*/ 	.byte	0x3f
	.zero		1


	//   ....[47]....
        /*0378*/ 	.word	0x00007bc0
        /*037c*/ 	.word	0x00000008
        /*0380*/ 	.word	0x00000000
        /*0384*/ 	.short	0x010a
        /*0386*/ 	.byte	0x3f
	.zero		1


	//   ....[48]....
        /*0388*/ 	.word	0x00007c10
        /*038c*/ 	.word	0x00000009
        /*0390*/ 	.word	0x00000000
        /*0394*/ 	.short	0x010a
        /*0396*/ 	.byte	0x3f
	.zero		1


	//   ....[49]....
        /*0398*/ 	.word	0x00007c60
        /*039c*/ 	.word	0x00000008
        /*03a0*/ 	.word	0x00000000
        /*03a4*/ 	.short	0x010a
        /*03a6*/ 	.byte	0x3f
	.zero		1


	//   ....[50]....
        /*03a8*/ 	.word	0x00007cb0
        /*03ac*/ 	.word	0x00000009
        /*03b0*/ 	.word	0x00000000
        /*03b4*/ 	.short	0x010a
        /*03b6*/ 	.byte	0x3f
	.zero		1


	//   ....[51]....
        /*03b8*/ 	.word	0x00007d00
        /*03bc*/ 	.word	0x00000008
        /*03c0*/ 	.word	0x00000000
        /*03c4*/ 	.short	0x010a
        /*03c6*/ 	.byte	0x3f
	.zero		1


	//   ....[52]....
        /*03c8*/ 	.word	0x00007d50
        /*03cc*/ 	.word	0x00000009
        /*03d0*/ 	.word	0x00000000
        /*03d4*/ 	.short	0x010a
        /*03d6*/ 	.byte	0x3f
	.zero		1


	//   ....[53]....
        /*03d8*/ 	.word	0x00007da0
        /*03dc*/ 	.word	0x00000008
        /*03e0*/ 	.word	0x00000000
        /*03e4*/ 	.short	0x010a
        /*03e6*/ 	.byte	0x3f
	.zero		1


	//   ....[54]....
        /*03e8*/ 	.word	0x00007df0
        /*03ec*/ 	.word	0x00000009
        /*03f0*/ 	.word	0x00000000
        /*03f4*/ 	.short	0x010a
        /*03f6*/ 	.byte	0x3f
	.zero		1


	//   ....[55]....
        /*03f8*/ 	.word	0x00007e40
        /*03fc*/ 	.word	0x00000006
        /*0400*/ 	.word	0x00000000
        /*0404*/ 	.short	0x010a
        /*0406*/ 	.byte	0x3f
	.zero		1


	//----- nvinfo : EIATTR_NUM_MBARRIERS
	.align		4
.L_35:
        /*0408*/ 	.byte	0x03, 0x38
        /*040a*/ 	.short	0x0018


	//----- nvinfo : EIATTR_EXIT_INSTR_OFFSETS
	.align		4
        /*040c*/ 	.byte	0x04, 0x1c
        /*040e*/ 	.short	(.L_37 - .L_36)


	//   ....[0]....
.L_36:
        /*0410*/ 	.word	0x00000a60


	//   ....[1]....
        /*0414*/ 	.word	0x00001270


	//   ....[2]....
        /*0418*/ 	.word	0x00005fe0


	//   ....[3]....
        /*041c*/ 	.word	0x00006540


	//   ....[4]....
        /*0420*/ 	.word	0x00007960


	//----- nvinfo : EIATTR_MAX_THREADS
	.align		4
.L_37:
        /*0424*/ 	.byte	0x04, 0x05
        /*0426*/ 	.short	(.L_39 - .L_38)
.L_38:
        /*0428*/ 	.word	0x00000180
        /*042c*/ 	.word	0x00000001
        /*0430*/ 	.word	0x00000001


	//----- nvinfo : EIATTR_CRS_STACK_SIZE
	.align		4
.L_39:
        /*0434*/ 	.byte	0x04, 0x1e
        /*0436*/ 	.short	(.L_41 - .L_40)
.L_40:
        /*0438*/ 	.word	0x00000000


	//----- nvinfo : EIATTR_CBANK_PARAM_SIZE
	.align		4
.L_41:
        /*043c*/ 	.byte	0x03, 0x19
        /*043e*/ 	.short	0x0470


	//----- nvinfo : EIATTR_PARAM_CBANK
	.align		4
        /*0440*/ 	.byte	0x04, 0x0a
        /*0442*/ 	.short	(.L_43 - .L_42)
	.align		4
.L_42:
        /*0444*/ 	.word	index@(.nv.constant0._ZN7cutlass13device_kernelINS_4gemm6kernel13GemmUniversalIN4cute5tupleIJiiiiEEENS1_10collective13CollectiveMmaINS1_34MainloopSm90TmaGmmaWarpSpecializedILi11ENS5_IJNS4_1CILi2EEENSA_ILi1EEESC_EEENS1_35KernelTmaWarpSpecializedCooperativeEEENS5_IJNSA_ILi256EEENSA_ILi48EEENSA_ILi32EEEEEENS_10bfloat16_tENS5_IJlSC_lEEESK_SL_NS4_8TiledMMAINS4_8MMA_AtomIJNS4_4SM904GMMA27MMA_64x16x16_F32BF16BF16_SSILNSP_5MajorE0ELSR_0ELNSP_7ScaleInE1ELSS_1EEEEEENS4_6LayoutISD_NS5_IJSC_NSA_ILi0EEESW_EEEEENS5_IJNS4_10UnderscoreESZ_SZ_EEEEENS4_13SM90_TMA_LOADENS4_14ComposedLayoutINS4_7SwizzleILi2ELi4ELi3EEENS4_18smem_ptr_flag_bitsILi16EEENSV_INS5_IJNSA_ILi8EEESI_EEENS5_IJSI_SC_EEEEEEEvNS4_8identityENS4_23SM90_TMA_LOAD_MULTICASTES1C_vS1D_EENS_8epilogue10collective6detail29Sm90TmaWarpSpecializedAdapterINS1H_15DefaultEpilogueISK_SL_SL_NS1G_6thread17LinearCombinationISK_Li1EffLNS1L_9ScaleType4KindE0ELNS_15FloatRoundStyleE2ESK_EENS1_15EpilogueDefaultEEEEEvvEEEEvNT_6ParamsE)
        /*0448*/ 	.short	0x0210
        /*044a*/ 	.short	0x0470


	//----- nvinfo : EIATTR_SW_WAR
	.align		4
.L_43:
        /*044c*/ 	.byte	0x04, 0x36
        /*044e*/ 	.short	(.L_45 - .L_44)
.L_44:
        /*0450*/ 	.word	0x00000008
.L_45:


//--------------------- .nv.callgraph             --------------------------
	.section	.nv.callgraph,"",@"SHT_CUDA_CALLGRAPH"
	.align	4
	.sectionentsize	8
	.align		4
        /*0000*/ 	.word	0x00000000
	.align		4
        /*0004*/ 	.word	0xffffffff
	.align		4
        /*0008*/ 	.word	index@(_ZN7cutlass13device_kernelINS_4gemm6kernel13GemmUniversalIN4cute5tupleIJiiiiEEENS1_10collective13CollectiveMmaINS1_34MainloopSm90TmaGmmaWarpSpecializedILi11ENS5_IJNS4_1CILi2EEENSA_ILi1EEESC_EEENS1_35KernelTmaWarpSpecializedCooperativeEEENS5_IJNSA_ILi256EEENSA_ILi48EEENSA_ILi32EEEEEENS_10bfloat16_tENS5_IJlSC_lEEESK_SL_NS4_8TiledMMAINS4_8MMA_AtomIJNS4_4SM904GMMA27MMA_64x16x16_F32BF16BF16_SSILNSP_5MajorE0ELSR_0ELNSP_7ScaleInE1ELSS_1EEEEEENS4_6LayoutISD_NS5_IJSC_NSA_ILi0EEESW_EEEEENS5_IJNS4_10UnderscoreESZ_SZ_EEEEENS4_13SM90_TMA_LOADENS4_14ComposedLayoutINS4_7SwizzleILi2ELi4ELi3EEENS4_18smem_ptr_flag_bitsILi16EEENSV_INS5_IJNSA_ILi8EEESI_EEENS5_IJSI_SC_EEEEEEEvNS4_8identityENS4_23SM90_TMA_LOAD_MULTICASTES1C_vS1D_EENS_8epilogue10collective6detail29Sm90TmaWarpSpecializedAdapterINS1H_15DefaultEpilogueISK_SL_SL_NS1G_6thread17LinearCombinationISK_Li1EffLNS1L_9ScaleType4KindE0ELNS_15FloatRoundStyleE2ESK_EENS1_15EpilogueDefaultEEEEEvvEEEEvNT_6ParamsE)
	.align		4
        /*000c*/ 	.word	index@(__assertfail)
	.align		4
        /*0010*/ 	.word	0x00000000
	.align		4
        /*0014*/ 	.word	0xfffffffe
	.align		4
        /*0018*/ 	.word	0x00000000
	.align		4
        /*001c*/ 	.word	0xfffffffd
	.align		4
        /*0020*/ 	.word	0x00000000
	.align		4
        /*0024*/ 	.word	0xfffffffc


//--------------------- .nv.constant4             --------------------------
	.section	.nv.constant4,"a",@progbits
	.align	8
	.align		8
.nv.constant4:
        /*0000*/ 	.dword	__assertfail
	.align		8
        /*0008*/ 	.dword	__unnamed_1
	.align		8
        /*0010*/ 	.dword	_ZN39_INTERNAL_602816e3_4_k_cu_53ff6399_29714cuda3std3__45__cpo5beginE
	.align		8
        /*0018*/ 	.dword	_ZN39_INTERNAL_602816e3_4_k_cu_53ff6399_29714cuda3std3__45__cpo3endE
	.align		8
        /*0020*/ 	.dword	_ZN39_INTERNAL_602816e3_4_k_cu_53ff6399_29714cuda3std3__45__cpo6cbeginE
	.align		8
        /*0028*/ 	.dword	_ZN39_INTERNAL_602816e3_4_k_cu_53ff6399_29714cuda3std3__45__cpo4cendE
	.align		8
        /*0030*/ 	.dword	_ZN39_INTERNAL_602816e3_4_k_cu_53ff6399_29714cuda3std3__441_GLOBAL__N__602816e3_4_k_cu_53ff6399_29716ignoreE
	.align		8
        /*0038*/ 	.dword	_ZN39_INTERNAL_602816e3_4_k_cu_53ff6399_29714cuda3std3__419piecewise_constructE
	.align		8
        /*0040*/ 	.dword	_ZN39_INTERNAL_602816e3_4_k_cu_53ff6399_29714cuda3std3__48in_placeE
	.align		8
        /*0048*/ 	.dword	_ZN39_INTERNAL_602816e3_4_k_cu_53ff6399_29714cuda3std6ranges3__45__cpo4swapE
	.align		8
        /*0050*/ 	.dword	_ZN39_INTERNAL_602816e3_4_k_cu_53ff6399_29714cuda3std6ranges3__45__cpo9iter_moveE
	.align		8
        /*0058*/ 	.dword	_ZN39_INTERNAL_602816e3_4_k_cu_53ff6399_29714cute7productE
	.align		8
        /*0060*/ 	.dword	_ZN39_INTERNAL_602816e3_4_k_cu_53ff6399_29714cute1_E
	.align		8
        /*0068*/ 	.dword	$str$22
	.align		8
        /*0070*/ 	.dword	$str$23


//--------------------- .text._ZN7cutlass13device_kernelINS_4gemm6kernel13GemmUniversalIN4cute5tupleIJiiiiEEENS1_10collective13CollectiveMmaINS1_34MainloopSm90TmaGmmaWarpSpecializedILi11ENS5_IJNS4_1CILi2EEENSA_ILi1EEESC_EEENS1_35KernelTmaWarpSpecializedCooperativeEEENS5_IJNSA_ILi256EEENSA_ILi48EEENSA_ILi32EEEEEENS_10bfloat16_tENS5_IJlSC_lEEESK_SL_NS4_8TiledMMAINS4_8MMA_AtomIJNS4_4SM904GMMA27MMA_64x16x16_F32BF16BF16_SSILNSP_5MajorE0ELSR_0ELNSP_7ScaleInE1ELSS_1EEEEEENS4_6LayoutISD_NS5_IJSC_NSA_ILi0EEESW_EEEEENS5_IJNS4_10UnderscoreESZ_SZ_EEEEENS4_13SM90_TMA_LOADENS4_14ComposedLayoutINS4_7SwizzleILi2ELi4ELi3EEENS4_18smem_ptr_flag_bitsILi16EEENSV_INS5_IJNSA_ILi8EEESI_EEENS5_IJSI_SC_EEEEEEEvNS4_8identityENS4_23SM90_TMA_LOAD_MULTICASTES1C_vS1D_EENS_8epilogue10collective6detail29Sm90TmaWarpSpecializedAdapterINS1H_15DefaultEpilogueISK_SL_SL_NS1G_6thread17LinearCombinationISK_Li1EffLNS1L_9ScaleType4KindE0ELNS_15FloatRoundStyleE2ESK_EENS1_15EpilogueDefaultEEEEEvvEEEEvNT_6ParamsE --------------------------
	.section	.text._ZN7cutlass13device_kernelINS_4gemm6kernel13GemmUniversalIN4cute5tupleIJiiiiEEENS1_10collective13CollectiveMmaINS1_34MainloopSm90TmaGmmaWarpSpecializedILi11ENS5_IJNS4_1CILi2EEENSA_ILi1EEESC_EEENS1_35KernelTmaWarpSpecializedCooperativeEEENS5_IJNSA_ILi256EEENSA_ILi48EEENSA_ILi32EEEEEENS_10bfloat16_tENS5_IJlSC_lEEESK_SL_NS4_8TiledMMAINS4_8MMA_AtomIJNS4_4SM904GMMA27MMA_64x16x16_F32BF16BF16_SSILNSP_5MajorE0ELSR_0ELNSP_7ScaleInE1ELSS_1EEEEEENS4_6LayoutISD_NS5_IJSC_NSA_ILi0EEESW_EEEEENS5_IJNS4_10UnderscoreESZ_SZ_EEEEENS4_13SM90_TMA_LOADENS4_14ComposedLayoutINS4_7SwizzleILi2ELi4ELi3EEENS4_18smem_ptr_flag_bitsILi16EEENSV_INS5_IJNSA_ILi8EEESI_EEENS5_IJSI_SC_EEEEEEEvNS4_8identityENS4_23SM90_TMA_LOAD_MULTICASTES1C_vS1D_EENS_8epilogue10collective6detail29Sm90TmaWarpSpecializedAdapterINS1H_15DefaultEpilogueISK_SL_SL_NS1G_6thread17LinearCombinationISK_Li1EffLNS1L_9ScaleType4KindE0ELNS_15FloatRoundStyleE2ESK_EENS1_15EpilogueDefaultEEEEEvvEEEEvNT_6ParamsE,"ax",@progbits
	.align	128
.text._ZN7cutlass13device_kernelINS_4gemm6kernel13GemmUniversalIN4cute5tupleIJiiiiEEENS1_10collective13CollectiveMmaINS1_34MainloopSm90TmaGmmaWarpSpecializedILi11ENS5_IJNS4_1CILi2EEENSA_ILi1EEESC_EEENS1_35KernelTmaWarpSpecializedCooperativeEEENS5_IJNSA_ILi256EEENSA_ILi48EEENSA_ILi32EEEEEENS_10bfloat16_tENS5_IJlSC_lEEESK_SL_NS4_8TiledMMAINS4_8MMA_AtomIJNS4_4SM904GMMA27MMA_64x16x16_F32BF16BF16_SSILNSP_5MajorE0ELSR_0ELNSP_7ScaleInE1ELSS_1EEEEEENS4_6LayoutISD_NS5_IJSC_NSA_ILi0EEESW_EEEEENS5_IJNS4_10UnderscoreESZ_SZ_EEEEENS4_13SM90_TMA_LOADENS4_14ComposedLayoutINS4_7SwizzleILi2ELi4ELi3EEENS4_18smem_ptr_flag_bitsILi16EEENSV_INS5_IJNSA_ILi8EEESI_EEENS5_IJSI_SC_EEEEEEEvNS4_8identityENS4_23SM90_TMA_LOAD_MULTICASTES1C_vS1D_EENS_8epilogue10collective6detail29Sm90TmaWarpSpecializedAdapterINS1H_15DefaultEpilogueISK_SL_SL_NS1G_6thread17LinearCombinationISK_Li1EffLNS1L_9ScaleType4KindE0ELNS_15FloatRoundStyleE2ESK_EENS1_15EpilogueDefaultEEEEEvvEEEEvNT_6ParamsE:
        .type           _ZN7cutlass13device_kernelINS_4gemm6kernel13GemmUniversalIN4cute5tupleIJiiiiEEENS1_10collective13CollectiveMmaINS1_34MainloopSm90TmaGmmaWarpSpecializedILi11ENS5_IJNS4_1CILi2EEENSA_ILi1EEESC_EEENS1_35KernelTmaWarpSpecializedCooperativeEEENS5_IJNSA_ILi256EEENSA_ILi48EEENSA_ILi32EEEEEENS_10bfloat16_tENS5_IJlSC_lEEESK_SL_NS4_8TiledMMAINS4_8MMA_AtomIJNS4_4SM904GMMA27MMA_64x16x16_F32BF16BF16_SSILNSP_5MajorE0ELSR_0ELNSP_7ScaleInE1ELSS_1EEEEEENS4_6LayoutISD_NS5_IJSC_NSA_ILi0EEESW_EEEEENS5_IJNS4_10UnderscoreESZ_SZ_EEEEENS4_13SM90_TMA_LOADENS4_14ComposedLayoutINS4_7SwizzleILi2ELi4ELi3EEENS4_18smem_ptr_flag_bitsILi16EEENSV_INS5_IJNSA_ILi8EEESI_EEENS5_IJSI_SC_EEEEEEEvNS4_8identityENS4_23SM90_TMA_LOAD_MULTICASTES1C_vS1D_EENS_8epilogue10collective6detail29Sm90TmaWarpSpecializedAdapterINS1H_15DefaultEpilogueISK_SL_SL_NS1G_6thread17LinearCombinationISK_Li1EffLNS1L_9ScaleType4KindE0ELNS_15FloatRoundStyleE2ESK_EENS1_15EpilogueDefaultEEEEEvvEEEEvNT_6ParamsE,@function
        .size           _ZN7cutlass13device_kernelINS_4gemm6kernel13GemmUniversalIN4cute5tupleIJiiiiEEENS1_10collective13CollectiveMmaINS1_34MainloopSm90TmaGmmaWarpSpecializedILi11ENS5_IJNS4_1CILi2EEENSA_ILi1EEESC_EEENS1_35KernelTmaWarpSpecializedCooperativeEEENS5_IJNSA_ILi256EEENSA_ILi48EEENSA_ILi32EEEEEENS_10bfloat16_tENS5_IJlSC_lEEESK_SL_NS4_8TiledMMAINS4_8MMA_AtomIJNS4_4SM904GMMA27MMA_64x16x16_F32BF16BF16_SSILNSP_5MajorE0ELSR_0ELNSP_7ScaleInE1ELSS_1EEEEEENS4_6LayoutISD_NS5_IJSC_NSA_ILi0EEESW_EEEEENS5_IJNS4_10UnderscoreESZ_SZ_EEEEENS4_13SM90_TMA_LOADENS4_14ComposedLayoutINS4_7SwizzleILi2ELi4ELi3EEENS4_18smem_ptr_flag_bitsILi16EEENSV_INS5_IJNSA_ILi8EEESI_EEENS5_IJSI_SC_EEEEEEEvNS4_8identityENS4_23SM90_TMA_LOAD_MULTICASTES1C_vS1D_EENS_8epilogue10collective6detail29Sm90TmaWarpSpecializedAdapterINS1H_15DefaultEpilogueISK_SL_SL_NS1G_6thread17LinearCombinationISK_Li1EffLNS1L_9ScaleType4KindE0ELNS_15FloatRoundStyleE2ESK_EENS1_15EpilogueDefaultEEEEEvvEEEEvNT_6ParamsE,(.L_x_178 - _ZN7cutlass13device_kernelINS_4gemm6kernel13GemmUniversalIN4cute5tupleIJiiiiEEENS1_10collective13CollectiveMmaINS1_34MainloopSm90TmaGmmaWarpSpecializedILi11ENS5_IJNS4_1CILi2EEENSA_ILi1EEESC_EEENS1_35KernelTmaWarpSpecializedCooperativeEEENS5_IJNSA_ILi256EEENSA_ILi48EEENSA_ILi32EEEEEENS_10bfloat16_tENS5_IJlSC_lEEESK_SL_NS4_8TiledMMAINS4_8MMA_AtomIJNS4_4SM904GMMA27MMA_64x16x16_F32BF16BF16_SSILNSP_5MajorE0ELSR_0ELNSP_7ScaleInE1ELSS_1EEEEEENS4_6LayoutISD_NS5_IJSC_NSA_ILi0EEESW_EEEEENS5_IJNS4_10UnderscoreESZ_SZ_EEEEENS4_13SM90_TMA_LOADENS4_14ComposedLayoutINS4_7SwizzleILi2ELi4ELi3EEENS4_18smem_ptr_flag_bitsILi16EEENSV_INS5_IJNSA_ILi8EEESI_EEENS5_IJSI_SC_EEEEEEEvNS4_8identityENS4_23SM90_TMA_LOAD_MULTICASTES1C_vS1D_EENS_8epilogue10collective6detail29Sm90TmaWarpSpecializedAdapterINS1H_15DefaultEpilogueISK_SL_SL_NS1G_6thread17LinearCombinationISK_Li1EffLNS1L_9ScaleType4KindE0ELNS_15FloatRoundStyleE2ESK_EENS1_15EpilogueDefaultEEEEEvvEEEEvNT_6ParamsE)
        .other          _ZN7cutlass13device_kernelINS_4gemm6kernel13GemmUniversalIN4cute5tupleIJiiiiEEENS1_10collective13CollectiveMmaINS1_34MainloopSm90TmaGmmaWarpSpecializedILi11ENS5_IJNS4_1CILi2EEENSA_ILi1EEESC_EEENS1_35KernelTmaWarpSpecializedCooperativeEEENS5_IJNSA_ILi256EEENSA_ILi48EEENSA_ILi32EEEEEENS_10bfloat16_tENS5_IJlSC_lEEESK_SL_NS4_8TiledMMAINS4_8MMA_AtomIJNS4_4SM904GMMA27MMA_64x16x16_F32BF16BF16_SSILNSP_5MajorE0ELSR_0ELNSP_7ScaleInE1ELSS_1EEEEEENS4_6LayoutISD_NS5_IJSC_NSA_ILi0EEESW_EEEEENS5_IJNS4_10UnderscoreESZ_SZ_EEEEENS4_13SM90_TMA_LOADENS4_14ComposedLayoutINS4_7SwizzleILi2ELi4ELi3EEENS4_18smem_ptr_flag_bitsILi16EEENSV_INS5_IJNSA_ILi8EEESI_EEENS5_IJSI_SC_EEEEEEEvNS4_8identityENS4_23SM90_TMA_LOAD_MULTICASTES1C_vS1D_EENS_8epilogue10collective6detail29Sm90TmaWarpSpecializedAdapterINS1H_15DefaultEpilogueISK_SL_SL_NS1G_6thread17LinearCombinationISK_Li1EffLNS1L_9ScaleType4KindE0ELNS_15FloatRoundStyleE2ESK_EENS1_15EpilogueDefaultEEEEEvvEEEEvNT_6ParamsE,@"STO_CUDA_ENTRY STV_DEFAULT"
_ZN7cutlass13device_kernelINS_4gemm6kernel13GemmUniversalIN4cute5tupleIJiiiiEEENS1_10collective13CollectiveMmaINS1_34MainloopSm90TmaGmmaWarpSpecializedILi11ENS5_IJNS4_1CILi2EEENSA_ILi1EEESC_EEENS1_35KernelTmaWarpSpecializedCooperativeEEENS5_IJNSA_ILi256EEENSA_ILi48EEENSA_ILi32EEEEEENS_10bfloat16_tENS5_IJlSC_lEEESK_SL_NS4_8TiledMMAINS4_8MMA_AtomIJNS4_4SM904GMMA27MMA_64x16x16_F32BF16BF16_SSILNSP_5MajorE0ELSR_0ELNSP_7ScaleInE1ELSS_1EEEEEENS4_6LayoutISD_NS5_IJSC_NSA_ILi0EEESW_EEEEENS5_IJNS4_10UnderscoreESZ_SZ_EEEEENS4_13SM90_TMA_LOADENS4_14ComposedLayoutINS4_7SwizzleILi2ELi4ELi3EEENS4_18smem_ptr_flag_bitsILi16EEENSV_INS5_IJNSA_ILi8EEESI_EEENS5_IJSI_SC_EEEEEEEvNS4_8identityENS4_23SM90_TMA_LOAD_MULTICASTES1C_vS1D_EENS_8epilogue10collective6detail29Sm90TmaWarpSpecializedAdapterINS1H_15DefaultEpilogueISK_SL_SL_NS1G_6thread17LinearCombinationISK_Li1EffLNS1L_9ScaleType4KindE0ELNS_15FloatRoundStyleE2ESK_EENS1_15EpilogueDefaultEEEEEvvEEEEvNT_6ParamsE:
[----:B------:R-:W0:Y:S01]  /*0000*/  LDC R1, c[0x0][0x28] ;  /* 0x00000a00ff017b82 */ /* 0x000e220000000800 */
[----:B------:R-:W1:Y:S01]  /*0010*/  S2R R18, SR_TID.X ;  /* 0x0000000000127919 */ /* 0x000e620000002100 */
[----:B------:R-:W-:Y:S01]  /*0020*/  ELECT P0, URZ, PT ;  /* 0x00000000003f782f */ /* 0x000fe20003800000 */
[----:B------:R-:W-:Y:S01]  /*0030*/  BSSY B0, `(.L_x_0) ;  /* 0x000000f000007945 */ /* 0x000fe20003800000 */
[--C-:B-1----:R-:W-:Y:S02]  /*0040*/  SHF.R.U32.HI R0, RZ, 0x5, R18.reuse ;  /* 0x00000005ff007819 */ /* 0x102fe40000011612 */
[----:B------:R-:W-:-:S03]  /*0050*/  SHF.R.U32.HI R3, RZ, 0x7, R18 ;  /* 0x00000007ff037819 */ /* 0x000fc60000011612 */
[----:B------:R-:W1:Y:S04]  /*0060*/  SHFL.IDX PT, R2, R0, RZ, 0x1f ;  /* 0x00001fff00027589 */ /* 0x000e6800000e0000 */
[----:B------:R2:W3:Y:S01]  /*0070*/  SHFL.IDX PT, R5, R3, RZ, 0x1f ;  /* 0x00001fff03057589 */ /* 0x0004e200000e0000 */
[----:B-1----:R-:W-:-:S13]  /*0080*/  ISETP.NE.OR P0, PT, R2, RZ, !P0 ;  /* 0x000000ff0200720c */ /* 0x002fda0004705670 */
[----:B0-23--:R-:W-:Y:S05]  /*0090*/  @P0 BRA `(.L_x_1) ;  /* 0x0000000000200947 */ /* 0x00dfea0003800000 */
[----:B------:R-:W-:Y:S02]  /*00a0*/  ULDC.64 UR4, c[0x0][0x198] ;  /* 0x0000660000047ab9 */ /* 0x000fe40000000a00 */
[----:B------:R-:W-:Y:S02]  /*00b0*/  UIADD3 UR6, UP0, UR4, 0xf0, URZ ;  /* 0x000000f004067890 */ /* 0x000fe4000ff1e03f */
[----:B------:R-:W-:Y:S02]  /*00c0*/  UIADD3 UR4, UP1, UR4, 0x1f0, URZ ;  /* 0x000001f004047890 */ /* 0x000fe4000ff3e03f */
[----:B------:R-:W-:Y:S02]  /*00d0*/  UIADD3.X UR7, URZ, UR5, URZ, UP0, !UPT ;  /* 0x000000053f077290 */ /* 0x000fe400087fe43f */
[----:B------:R-:W-:-:S07]  /*00e0*/  UIADD3.X UR5, URZ, UR5, URZ, UP1, !UPT ;  /* 0x000000053f057290 */ /* 0x000fce0008ffe43f */
[----:B------:R0:W-:Y:S02]  /*00f0*/  UTMACCTL.PF [UR6] ;  /* 0x00000000060079b9 */ /* 0x0001e40008040000 */
[----:B------:R0:W-:Y:S02]  /*0100*/  UTMACCTL.PF [UR4] ;  /* 0x00000000040079b9 */ /* 0x0001e40008040000 */
[----:B0-----:R-:W-:Y:S01]  /*0110*/  NOP ;  /* 0x0000000000007918 */ /* 0x001fe20000000000 */
.L_x_1:
[----:B------:R-:W-:Y:S05]  /*0120*/  BSYNC B0 ;  /* 0x0000000000007941 */ /* 0x000fea0003800000 */
.L_x_0:
[----:B------:R-:W0:Y:S02]  /*0130*/  SHFL.IDX PT, R3, R0, RZ, 0x1f ;  /* 0x00001fff00037589 */ /* 0x000e2400000e0000 */
[----:B0-----:R-:W-:-:S13]  /*0140*/  ISETP.NE.AND P0, PT, R3, RZ, PT ;  /* 0x000000ff0300720c */ /* 0x001fda0003f05270 */
[----:B------:R-:W-:Y:S05]  /*0150*/  @P0 BRA `(.L_x_2) ;  /* 0x00000000009c0947 */ /* 0x000fea0003800000 */
[----:B------:R-:W-:Y:S01]  /*0160*/  ELECT P0, URZ, PT ;  /* 0x00000000003f782f */ /* 0x000fe20003800000 */
[----:B------:R-:W-:-:S12]  /*0170*/  BSSY B0, `(.L_x_2) ;  /* 0x0000025000007945 */ /* 0x000fd80003800000 */
[----:B------:R-:W-:Y:S05]  /*0180*/  @!P0 BRA `(.L_x_3) ;  /* 0x00000000008c8947 */ /* 0x000fea0003800000 */
[----:B------:R-:W0:Y:S01]  /*0190*/  S2UR UR8, SR_CgaCtaId ;  /* 0x00000000000879c3 */ /* 0x000e220000008800 */
[----:B------:R-:W-:Y:S01]  /*01a0*/  UMOV UR4, 0x400 ;  /* 0x0000040000047882 */ /* 0x000fe20000000000 */
[----:B------:R-:W-:Y:S01]  /*01b0*/  UMOV UR5, 0x1 ;  /* 0x0000000100057882 */ /* 0x000fe20000000000 */
[----:B------:R-:W-:Y:S02]  /*01c0*/  UMOV UR6, 0x4 ;  /* 0x0000000400067882 */ /* 0x000fe40000000000 */
[----:B------:R-:W-:-:S04]  /*01d0*/  UIADD3 UR6, -UR6, 0x100000, URZ ;  /* 0x0010000006067890 */ /* 0x000fc8000fffe13f */
[----:B------:R-:W-:Y:S02]  /*01e0*/  USHF.L.U32 UR7, UR6, 0xb, URZ ;  /* 0x0000000b06077899 */ /* 0x000fe4000800063f */
[----:B------:R-:W-:Y:S02]  /*01f0*/  USHF.L.U32 UR6, UR6, 0x1, URZ ;  /* 0x0000000106067899 */ /* 0x000fe4000800063f */
[----:B0-----:R-:W-:Y:S02]  /*0200*/  ULEA UR8, UR8, UR4, 0x18 ;  /* 0x0000000408087291 */ /* 0x001fe4000f8ec03f */
[----:B------:R-:W-:-:S04]  /*0210*/  UIADD3 UR4, -UR5, 0x100000, URZ ;  /* 0x0010000005047890 */ /* 0x000fc8000fffe13f */
[----:B------:R-:W-:Y:S02]  /*0220*/  USHF.L.U32 UR5, UR4, 0xb, URZ ;  /* 0x0000000b04057899 */ /* 0x000fe4000800063f */
[----:B------:R-:W-:Y:S01]  /*0230*/  USHF.L.U32 UR4, UR4, 0x1, URZ ;  /* 0x0000000104047899 */ /* 0x000fe2000800063f */
[----:B------:R-:W0:Y:S11]  /*0240*/  FENCE.VIEW.ASYNC.S ;  /* 0x00000000000073c6 */ /* 0x000e360000000000 */
[----:B0-----:R0:W1:Y:S01]  /*0250*/  SYNCS.EXCH.64 URZ, [UR8], UR4 ;  /* 0x00000004083f75b2 */ /* 0x0010620008000100 */
[----:B------:R0:W2:Y:S01]  /*0260*/  SYNCS.EXCH.64 URZ, [UR8+0x58], UR6 ;  /* 0x00005806083f75b2 */ /* 0x0000a20008000100 */
[----:B------:R0:W3:Y:S01]  /*0270*/  SYNCS.EXCH.64 URZ, [UR8+0x8], UR4 ;  /* 0x00000804083f75b2 */ /* 0x0000e20008000100 */
[----:B------:R0:W4:Y:S01]  /*0280*/  SYNCS.EXCH.64 URZ, [UR8+0x60], UR6 ;  /* 0x00006006083f75b2 */ /* 0x0001220008000100 */
[----:B------:R0:W0:Y:S01]  /*0290*/  SYNCS.EXCH.64 URZ, [UR8+0x10], UR4 ;  /* 0x00001004083f75b2 */ /* 0x0000220008000100 */
        /* <DEDUP_REMOVED lines=17> */
[----:B------:R-:W-:Y:S01]  /*03b0*/  NOP ;  /* 0x0000000000007918 */ /* 0x000fe20000000000 */
.L_x_3:
[----:B0-----:R-:W-:Y:S05]  /*03c0*/  BSYNC B0 ;  /* 0x0000000000007941 */ /* 0x001fea0003800000 */
.L_x_2:
[----:B------:R-:W-:Y:S01]  /*03d0*/  SHF.R.S32.HI R7, RZ, 0x1f, R18 ;  /* 0x0000001fff077819 */ /* 0x000fe20000011412 */
[----:B------:R-:W0:Y:S01]  /*03e0*/  SHFL.IDX PT, R0, R0, RZ, 0x1f ;  /* 0x00001fff00007589 */ /* 0x000e2200000e0000 */
[----:B------:R-:W5:Y:S01]  /*03f0*/  S2UR UR8, SR_CTAID.X ;  /* 0x00000000000879c3 */ /* 0x000f620000002500 */
[----:B------:R-:W-:Y:S02]  /*0400*/  ELECT P0, URZ, PT ;  /* 0x00000000003f782f */ /* 0x000fe40003800000 */
[----:B------:R-:W-:Y:S01]  /*0410*/  LEA.HI R7, R7, R18, RZ, 0x7 ;  /* 0x0000001207077211 */ /* 0x000fe200078f38ff */
[----:B------:R-:W1:Y:S01]  /*0420*/  S2R R4, SR_CTAID.Y ;  /* 0x0000000000047919 */ /* 0x000e620000002600 */
[----:B------:R-:W-:Y:S01]  /*0430*/  SHF.R.S32.HI R8, RZ, 0x1f, R3 ;  /* 0x0000001fff087819 */ /* 0x000fe20000011403 */
[----:B------:R-:W-:Y:S01]  /*0440*/  ULDC UR4, c[0x0][0x150] ;  /* 0x0000540000047ab9 */ /* 0x000fe20000000800 */
[----:B------:R-:W-:Y:S01]  /*0450*/  LOP3.LUT R7, R7, 0xffffff80, RZ, 0xc0, !PT ;  /* 0xffffff8007077812 */ /* 0x000fe200078ec0ff */
[----:B------:R-:W-:Y:S01]  /*0460*/  NOP ;  /* 0x0000000000007918 */ /* 0x000fe20000000000 */
[----:B------:R-:W-:Y:S01]  /*0470*/  LEA.HI R8, R8, R3, RZ, 0x2 ;  /* 0x0000000308087211 */ /* 0x000fe200078f10ff */
[----:B------:R-:W2:Y:S01]  /*0480*/  LDC R10, c[0x0][0x144] ;  /* 0x00005100ff0a7b82 */ /* 0x000ea20000000800 */
[----:B------:R-:W-:Y:S01]  /*0490*/  NOP ;  /* 0x0000000000007918 */ /* 0x000fe20000000000 */
[----:B------:R-:W-:Y:S01]  /*04a0*/  IMAD.IADD R6, R18, 0x1, -R7 ;  /* 0x0000000112067824 */ /* 0x000fe200078e0a07 */
[----:B------:R-:W-:Y:S01]  /*04b0*/  LOP3.LUT R8, R8, 0x3ffffffc, RZ, 0xc0, !PT ;  /* 0x3ffffffc08087812 */ /* 0x000fe200078ec0ff */
[----:B------:R-:W-:Y:S01]  /*04c0*/  IMAD.MOV.U32 R23, RZ, RZ, 0x1 ;  /* 0x00000001ff177424 */ /* 0x000fe200078e00ff */
[----:B------:R-:W-:-:S02]  /*04d0*/  ISETP.NE.AND P3, PT, R5, RZ, PT ;  /* 0x000000ff0500720c */ /* 0x000fc40003f65270 */
[----:B------:R-:W-:Y:S01]  /*04e0*/  SHF.R.S32.HI R7, RZ, 0x1f, R6 ;  /* 0x0000001fff077819 */ /* 0x000fe20000011406 */
[----:B------:R-:W-:Y:S01]  /*04f0*/  IMAD.IADD R8, R3, 0x1, -R8 ;  /* 0x0000000103087824 */ /* 0x000fe200078e0a08 */
[----:B------:R-:W3:Y:S02]  /*0500*/  LDC R13, c[0x0][0x140] ;  /* 0x00005000ff0d7b82 */ /* 0x000ee40000000800 */
[----:B------:R-:W-:Y:S02]  /*0510*/  LEA.HI R7, R7, R6, RZ, 0x3 ;  /* 0x0000000607077211 */ /* 0x000fe400078f18ff */
[----:B0-----:R-:W-:Y:S02]  /*0520*/  ISETP.NE.OR P0, PT, R0, RZ, !P0 ;  /* 0x000000ff0000720c */ /* 0x001fe40004705670 */
[--C-:B------:R-:W-:Y:S02]  /*0530*/  SHF.R.S32.HI R0, RZ, 0x3, R7.reuse ;  /* 0x00000003ff007819 */ /* 0x100fe40000011407 */
[----:B------:R-:W-:-:S02]  /*0540*/  SHF.R.S32.HI R7, RZ, 0x1f, R7 ;  /* 0x0000001fff077819 */ /* 0x000fc40000011407 */
[----:B-----5:R-:W-:Y:S02]  /*0550*/  I2FP.F32.U32 R9, UR8 ;  /* 0x0000000800097c45 */ /* 0x020fe40008201000 */
[----:B------:R-:W-:-:S03]  /*0560*/  LEA.HI R7, R7, R0, RZ, 0x2 ;  /* 0x0000000007077211 */ /* 0x000fc600078f10ff */
[----:B------:R-:W-:Y:S01]  /*0570*/  FMUL R9, R9, UR4 ;  /* 0x0000000409097c20 */ /* 0x000fe20008400000 */
[----:B------:R-:W-:Y:S01]  /*0580*/  LOP3.LUT R7, R7, 0xfffffffc, RZ, 0xc0, !PT ;  /* 0xfffffffc07077812 */ /* 0x000fe200078ec0ff */
[----:B------:R-:W-:Y:S01]  /*0590*/  VOTEU.ALL UP0, P0 ;  /* 0x00000000003f7886 */ /* 0x000fe20000000000 */
[----:B-1----:R-:W-:Y:S01]  /*05a0*/  I2FP.F32.U32 R3, R4 ;  /* 0x0000000400037245 */ /* 0x002fe20000201000 */
[----:B------:R-:W-:Y:S01]  /*05b0*/  ULDC UR4, c[0x0][0x154] ;  /* 0x0000550000047ab9 */ /* 0x000fe20000000800 */
[----:B------:R-:W-:Y:S01]  /*05c0*/  VOTEU.ALL UP1, P0 ;  /* 0x00000000003f7886 */ /* 0x000fe20000020000 */
[----:B------:R-:W0:Y:S01]  /*05d0*/  F2I.U32.TRUNC.NTZ R9, R9 ;  /* 0x0000000900097305 */ /* 0x000e22000020f000 */
[----:B------:R-:W-:Y:S01]  /*05e0*/  IMAD.IADD R7, R0, 0x1, -R7 ;  /* 0x0000000100077824 */ /* 0x000fe200078e0a07 */
[----:B------:R-:W1:Y:S01]  /*05f0*/  @!UP0 S2UR UR7, SR_CgaCtaId ;  /* 0x00000000000789c3 */ /* 0x000e620000008800 */
[----:B------:R-:W-:Y:S01]  /*0600*/  FMUL R12, R3, UR4 ;  /* 0x00000004030c7c20 */ /* 0x000fe20008400000 */
[----:B------:R-:W-:Y:S01]  /*0610*/  UMOV UR4, 0x20 ;  /* 0x0000002000047882 */ /* 0x000fe20000000000 */
[----:B------:R-:W-:Y:S01]  /*0620*/  IMAD R8, R8, 0x4, R7 ;  /* 0x0000000408087824 */ /* 0x000fe200078e0207 */
[----:B------:R-:W-:Y:S01]  /*0630*/  @!UP0 UMOV UR6, 0x400 ;  /* 0x0000040000068882 */ /* 0x000fe20000000000 */
[----:B------:R-:W-:-:S04]  /*0640*/  @!UP0 UIADD3 UR4, -UR4, 0x100000, URZ ;  /* 0x0010000004048890 */ /* 0x000fc8000fffe13f */
[----:B------:R-:W-:Y:S02]  /*0650*/  @!UP0 USHF.L.U32 UR5, UR4, 0xb, URZ ;  /* 0x0000000b04058899 */ /* 0x000fe4000800063f */
[----:B------:R-:W-:Y:S01]  /*0660*/  @!UP0 USHF.L.U32 UR4, UR4, 0x1, URZ ;  /* 0x0000000104048899 */ /* 0x000fe2000800063f */
[----:B---3--:R-:W-:Y:S01]  /*0670*/  ISETP.EQ.U32.AND P2, PT, R13, 0x1, PT ;  /* 0x000000010d00780c */ /* 0x008fe20003f42070 */
[----:B------:R-:W3:Y:S01]  /*0680*/  F2I.U32.TRUNC.NTZ R12, R12 ;  /* 0x0000000c000c7305 */ /* 0x000ee2000020f000 */
[----:B------:R-:W-:Y:S01]  /*0690*/  LEA.HI R0, R8, R8, RZ, 0x1 ;  /* 0x0000000808007211 */ /* 0x000fe200078f08ff */
[----:B------:R-:W5:Y:S03]  /*06a0*/  LDC R7, c[0x0][0x148] ;  /* 0x00005200ff077b82 */ /* 0x000f660000000800 */
[----:B------:R-:W-:Y:S01]  /*06b0*/  LOP3.LUT R11, R0, 0xfffffffe, RZ, 0xc0, !PT ;  /* 0xfffffffe000b7812 */ /* 0x000fe200078ec0ff */
[----:B0-----:R-:W-:Y:S01]  /*06c0*/  IMAD.MOV R15, RZ, RZ, -R9 ;  /* 0x000000ffff0f7224 */ /* 0x001fe200078e0a09 */
[----:B------:R-:W-:-:S03]  /*06d0*/  SHF.R.S32.HI R9, RZ, 0x1f, R2 ;  /* 0x0000001fff097819 */ /* 0x000fc60000011402 */
[----:B--2---:R-:W-:Y:S01]  /*06e0*/  IMAD R3, R10, R15, UR8 ;  /* 0x000000080a037e24 */ /* 0x004fe2000f8e020f */
[----:B------:R-:W-:Y:S01]  /*06f0*/  LEA.HI R9, R9, R2, RZ, 0x2 ;  /* 0x0000000209097211 */ /* 0x000fe200078f10ff */
[C---:B------:R-:W-:Y:S02]  /*0700*/  IMAD.IADD R0, R8.reuse, 0x1, -R11 ;  /* 0x0000000108007824 */ /* 0x040fe400078e0a0b */
[----:B------:R-:W-:Y:S01]  /*0710*/  IMAD.SHL.U32 R11, R8, 0x4, RZ ;  /* 0x00000004080b7824 */ /* 0x000fe200078e00ff */
[----:B------:R-:W-:Y:S01]  /*0720*/  LOP3.LUT R9, R9, 0xfffffffc, RZ, 0xc0, !PT ;  /* 0xfffffffc09097812 */ /* 0x000fe200078ec0ff */
[----:B---3--:R-:W-:Y:S01]  /*0730*/  IMAD.MOV R21, RZ, RZ, -R12 ;  /* 0x000000ffff157224 */ /* 0x008fe200078e0a0c */
[----:B------:R-:W-:Y:S01]  /*0740*/  ISETP.NE.AND P4, PT, R0, R3, PT ;  /* 0x000000030000720c */ /* 0x000fe20003f85270 */
[----:B-1----:R-:W-:Y:S01]  /*0750*/  @!UP0 ULEA UR6, UR7, UR6, 0x18 ;  /* 0x0000000607068291 */ /* 0x002fe2000f8ec03f */
[----:B------:R-:W-:Y:S01]  /*0760*/  LOP3.LUT R22, R8, 0xc, R11, 0x78, !PT ;  /* 0x0000000c08167812 */ /* 0x000fe200078e780b */
[----:B------:R-:W-:Y:S01]  /*0770*/  IMAD.IADD R0, R2, 0x1, -R9 ;  /* 0x0000000102007824 */ /* 0x000fe200078e0a09 */
[----:B------:R-:W-:Y:S01]  /*0780*/  VOTEU.ALL UP0, P0 ;  /* 0x00000000003f7886 */ /* 0x000fe20000000000 */
[----:B------:R-:W-:Y:S01]  /*0790*/  LOP3.LUT P0, RZ, R6, 0x7, RZ, 0xc0, !PT ;  /* 0x0000000706ff7812 */ /* 0x000fe2000780c0ff */
[----:B------:R-:W-:-:S02]  /*07a0*/  VIADD R6, R5, 0xffffffff ;  /* 0xffffffff05067836 */ /* 0x000fc40000000000 */
[----:B------:R-:W-:Y:S01]  /*07b0*/  ISETP.NE.AND P1, PT, R0, 0x3, PT ;  /* 0x000000030000780c */ /* 0x000fe20003f25270 */
[----:B-----5:R-:W-:Y:S01]  /*07c0*/  IMAD R9, R7, R21, R4 ;  /* 0x0000001507097224 */ /* 0x020fe200078e0204 */
[----:B------:R-:W-:Y:S02]  /*07d0*/  ISETP.LT.U32.AND P0, PT, R22, 0x2, !P0 ;  /* 0x000000021600780c */ /* 0x000fe40004701070 */
[----:B------:R-:W-:Y:S01]  /*07e0*/  ISETP.EQ.OR P1, PT, R0, RZ, !P1 ;  /* 0x000000ff0000720c */ /* 0x000fe20004f22670 */
[----:B------:R-:W0:Y:S02]  /*07f0*/  FENCE.VIEW.ASYNC.S ;  /* 0x00000000000073c6 */ /* 0x000e240000000000 */
[----:B0-----:R0:W1:Y:S01]  /*0800*/  @!UP0 SYNCS.EXCH.64 URZ, [UR6+0xc0], UR4 ;  /* 0x0000c004063f85b2 */ /* 0x0010620008000100 */
[----:B------:R-:W-:Y:S02]  /*0810*/  @P4 LEA.HI R2, R22, R22, RZ, 0x1 ;  /* 0x0000001616024211 */ /* 0x000fe400078f08ff */
[----:B------:R-:W-:-:S02]  /*0820*/  ISETP.EQ.AND P1, PT, R5, RZ, P1 ;  /* 0x000000ff0500720c */ /* 0x000fc40000f22270 */
[----:B------:R-:W-:Y:S02]  /*0830*/  @P4 SHF.R.S32.HI R2, RZ, 0x1, R2 ;  /* 0x00000001ff024819 */ /* 0x000fe40000011402 */
[----:B------:R-:W-:Y:S02]  /*0840*/  ISETP.GE.U32.AND P6, PT, R6, 0x2, PT ;  /* 0x000000020600780c */ /* 0x000fe40003fc6070 */
[----:B------:R-:W-:Y:S02]  /*0850*/  @P4 ISETP.NE.AND P5, PT, R2, R9, PT ;  /* 0x000000090200420c */ /* 0x000fe40003fa5270 */
[----:B------:R-:W-:Y:S02]  /*0860*/  SEL R2, RZ, 0x1, !P0 ;  /* 0x00000001ff027807 */ /* 0x000fe40004000000 */
[----:B------:R-:W-:Y:S02]  /*0870*/  @P4 SEL R23, RZ, 0x1, P5 ;  /* 0x00000001ff174807 */ /* 0x000fe40002800000 */
[----:B------:R-:W-:Y:S01]  /*0880*/  SEL R19, RZ, 0x1, !P1 ;  /* 0x00000001ff137807 */ /* 0x000fe20004800000 */
[----:B------:R0:W2:Y:S01]  /*0890*/  @!UP1 SYNCS.EXCH.64 URZ, [UR6+0xc8], UR4 ;  /* 0x0000c804063f95b2 */ /* 0x0000a20008000100 */
[----:B------:R-:W-:Y:S01]  /*08a0*/  LOP3.LUT R23, R23, R2, RZ, 0xc0, !PT ;  /* 0x0000000217177212 */ /* 0x000fe200078ec0ff */
[----:B------:R-:W-:Y:S01]  /*08b0*/  NOP ;  /* 0x0000000000007918 */ /* 0x000fe20000000000 */
[----:B------:R-:W-:Y:S01]  /*08c0*/  SEL R19, R19, 0x2, P6 ;  /* 0x0000000213137807 */ /* 0x000fe20003000000 */
[----:B------:R-:W-:Y:S06]  /*08d0*/  @!P2 BRA `(.L_x_4) ;  /* 0x000000000008a947 */ /* 0x000fec0003800000 */
[----:B-12-4-:R-:W-:Y:S01]  /*08e0*/  UCGABAR_ARV ;  /* 0x00000000000079c7 */ /* 0x016fe20008000000 */
[----:B------:R-:W-:Y:S05]  /*08f0*/  BRA `(.L_x_5) ;  /* 0x0000000000047947 */ /* 0x000fea0003800000 */
.L_x_4:
[----:B-12-4-:R-:W-:Y:S01]  /*0900*/  NOP ;  /* 0x0000000000007918 */ /* 0x016fe20000000000 */
.L_x_5:
[----:B------:R-:W1:Y:S01]  /*0910*/  LDC R2, c[0x0][0x65c] ;  /* 0x00019700ff027b82 */ /* 0x000e620000000800 */
[----:B------:R-:W-:Y:S02]  /*0920*/  IMAD.U32 R8, RZ, RZ, UR8 ;  /* 0x00000008ff087e24 */ /* 0x000fe4000f8e00ff */
[----:B------:R-:W-:Y:S01]  /*0930*/  IMAD.MOV.U32 R9, RZ, RZ, RZ ;  /* 0x000000ffff097224 */ /* 0x000fe200078e00ff */
[----:B-1----:R-:W-:-:S04]  /*0940*/  ISETP.NE.AND P1, PT, R2, 0x1, PT ;  /* 0x000000010200780c */ /* 0x002fc80003f25270 */
[----:B------:R-:W-:-:S09]  /*0950*/  P2R R5, PR, RZ, 0x2 ;  /* 0x00000002ff057803 */ /* 0x000fd20000000000 */
[----:B------:R-:W1:Y:S01]  /*0960*/  @P1 LDC R17, c[0x0][0x10] ;  /* 0x00000400ff111b82 */ /* 0x000e620000000800 */
[----:B------:R-:W-:Y:S02]  /*0970*/  @P1 IMAD.MOV.U32 R5, RZ, RZ, RZ ;  /* 0x000000ffff051224 */ /* 0x000fe400078e00ff */
[----:B------:R-:W-:-:S05]  /*0980*/  @P1 IMAD.MOV.U32 R13, RZ, RZ, RZ ;  /* 0x000000ffff0d1224 */ /* 0x000fca00078e00ff */
[----:B------:R-:W2:Y:S01]  /*0990*/  @!P1 LDC R11, c[0x0][0xc] ;  /* 0x00000300ff0b9b82 */ /* 0x000ea20000000800 */
[----:B-1----:R-:W-:-:S04]  /*09a0*/  @P1 IMAD.WIDE.U32 R16, R17, UR8, R4 ;  /* 0x0000000811101c25 */ /* 0x002fc8000f8e0004 */
[----:B------:R-:W-:Y:S02]  /*09b0*/  @P1 IMAD.IADD R17, R17, 0x1, R13 ;  /* 0x0000000111111824 */ /* 0x000fe400078e020d */
[----:B--2---:R-:W-:-:S04]  /*09c0*/  @!P1 IMAD.WIDE.U32 R8, R4, R11, R8 ;  /* 0x0000000b04089225 */ /* 0x004fc800078e0008 */
[----:B------:R-:W-:Y:S02]  /*09d0*/  @!P1 IMAD.MOV.U32 R16, RZ, RZ, R8 ;  /* 0x000000ffff109224 */ /* 0x000fe400078e0008 */
[----:B------:R-:W-:Y:S01]  /*09e0*/  @!P1 IMAD.MOV.U32 R17, RZ, RZ, R9 ;  /* 0x000000ffff119224 */ /* 0x000fe200078e0009 */
[----:B------:R-:W-:Y:S06]  /*09f0*/  @!P2 BRA `(.L_x_6) ;  /* 0x00000000000ca947 */ /* 0x000fec0003800000 */
[----:B------:R-:W-:Y:S01]  /*0a00*/  UCGABAR_WAIT ;  /* 0x0000000000007dc7 */ /* 0x000fe20008000000 */
[----:B------:R-:W-:Y:S01]  /*0a10*/  CCTL.IVALL ;  /* 0x00000000ff00798f */ /* 0x000fe20002000000 */
[----:B------:R-:W-:Y:S05]  /*0a20*/  BRA `(.L_x_7) ;  /* 0x0000000000047947 */ /* 0x000fea0003800000 */
.L_x_6:
[----:B------:R-:W-:Y:S06]  /*0a30*/  BAR.SYNC.DEFER_BLOCKING 0x0 ;  /* 0x0000000000007b1d */ /* 0x000fec0000010000 */
.L_x_7:
[----:B------:R-:W-:Y:S05]  /*0a40*/  @!P3 BRA `(.L_x_8) ;  /* 0x000000540068b947 */ /* 0x000fea0003800000 */
[----:B------:R-:W-:-:S13]  /*0a50*/  ISETP.GT.U32.AND P0, PT, R6, 0x1, PT ;  /* 0x000000010600780c */ /* 0x000fda0003f04070 */
[----:B0-----:R-:W-:Y:S05]  /*0a60*/  @P0 EXIT ;  /* 0x000000000000094d */ /* 0x001fea0003800000 */
[----:B------:R-:W-:Y:S01]  /*0a70*/  ULDC.64 UR4, c[0x0][0x650] ;  /* 0x0001940000047ab9 */ /* 0x000fe20000000a00 */
[----:B------:R-:W-:Y:S01]  /*0a80*/  PRMT R0, RZ, 0x7610, R0 ;  /* 0x00007610ff007816 */ /* 0x000fe20000000000 */
[----:B------:R-:W-:Y:S01]  /*0a90*/  IMAD.MOV.U32 R76, RZ, RZ, -0x1 ;  /* 0xffffffffff4c7424 */ /* 0x000fe200078e00ff */
[----:B------:R-:W-:Y:S01]  /*0aa0*/  ISETP.GE.U32.AND P0, PT, R16, UR4, PT ;  /* 0x0000000410007c0c */ /* 0x000fe2000bf06070 */
[----:B------:R-:W-:Y:S02]  /*0ab0*/  IMAD.MOV.U32 R77, RZ, RZ, -0x1 ;  /* 0xffffffffff4d7424 */ /* 0x000fe400078e00ff */
[----:B------:R-:W-:Y:S01]  /*0ac0*/  IMAD.MOV.U32 R73, RZ, RZ, -0x1 ;  /* 0xffffffffff497424 */ /* 0x000fe200078e00ff */
[----:B------:R-:W-:-:S13]  /*0ad0*/  ISETP.GE.U32.AND.EX P0, PT, R17, UR5, PT, P0 ;  /* 0x0000000511007c0c */ /* 0x000fda000bf06100 */
[----:B------:R-:W-:Y:S05]  /*0ae0*/  @P0 BRA `(.L_x_9) ;  /* 0x0000000400280947 */ /* 0x000fea0003800000 */
[----:B------:R-:W0:Y:S01]  /*0af0*/  LDC.64 R24, c[0x0][0x628] ;  /* 0x00018a00ff187b82 */ /* 0x000e220000000a00 */
[----:B------:R-:W-:Y:S02]  /*0b00*/  IMAD.MOV.U32 R8, RZ, RZ, R16 ;  /* 0x000000ffff087224 */ /* 0x000fe400078e0010 */
[----:B------:R-:W-:-:S05]  /*0b10*/  IMAD.MOV.U32 R9, RZ, RZ, R17 ;  /* 0x000000ffff097224 */ /* 0x000fca00078e0011 */
[----:B------:R-:W1:Y:S08]  /*0b20*/  LDC R0, c[0x0][0x630] ;  /* 0x00018c00ff007b82 */ /* 0x000e700000000800 */
[----:B------:R-:W2:Y:S01]  /*0b30*/  LDC.64 R26, c[0x0][0x620] ;  /* 0x00018800ff1a7b82 */ /* 0x000ea20000000a00 */
[----:B0-----:R-:W-:-:S04]  /*0b40*/  ISETP.NE.U32.AND P0, PT, R24, RZ, PT ;  /* 0x000000ff1800720c */ /* 0x001fc80003f05070 */
[----:B------:R-:W-:-:S13]  /*0b50*/  ISETP.NE.AND.EX P0, PT, R25, RZ, PT, P0 ;  /* 0x000000ff1900720c */ /* 0x000fda0003f05300 */
[----:B-12---:R-:W-:Y:S05]  /*0b60*/  @!P0 BRA `(.L_x_10) ;  /* 0x0000000000288947 */ /* 0x006fea0003800000 */
[----:B------:R-:W0:Y:S02]  /*0b70*/  LDC R13, c[0x0][0x634] ;  /* 0x00018d00ff0d7b82 */ /* 0x000e240000000800 */
[----:B0-----:R-:W-:-:S05]  /*0b80*/  IADD3 R13, P0, R16, R13, RZ ;  /* 0x0000000d100d7210 */ /* 0x001fca0007f1e0ff */
[----:B------:R-:W-:-:S04]  /*0b90*/  IMAD.X R15, RZ, RZ, R17, P0 ;  /* 0x000000ffff0f7224 */ /* 0x000fc800000e0611 */
[----:B------:R-:W-:-:S04]  /*0ba0*/  IMAD.WIDE.U32 R8, R15, R24, RZ ;  /* 0x000000180f087225 */ /* 0x000fc800078e00ff */
[----:B------:R-:W-:-:S04]  /*0bb0*/  IMAD.WIDE.U32 R10, P0, R13, R25, R8 ;  /* 0x000000190d0a7225 */ /* 0x000fc80007800008 */
[----:B------:R-:W-:-:S04]  /*0bc0*/  IMAD.WIDE.U32 R8, R13, R24, RZ ;  /* 0x000000180d087225 */ /* 0x000fc800078e00ff */
[----:B------:R-:W-:Y:S01]  /*0bd0*/  IMAD.X R13, RZ, RZ, RZ, P0 ;  /* 0x000000ffff0d7224 */ /* 0x000fe200000e06ff */
[----:B------:R-:W-:Y:S01]  /*0be0*/  IADD3 RZ, P0, R9, R10, RZ ;  /* 0x0000000a09ff7210 */ /* 0x000fe20007f1e0ff */
[----:B------:R-:W-:-:S04]  /*0bf0*/  IMAD.MOV.U32 R12, RZ, RZ, R11 ;  /* 0x000000ffff0c7224 */ /* 0x000fc800078e000b */
[----:B------:R-:W-:-:S08]  /*0c00*/  IMAD.WIDE.U32.X R8, R15, R25, R12, P0 ;  /* 0x000000190f087225 */ /* 0x000fd000000e040c */
.L_x_10:
[----:B------:R-:W0:Y:S01]  /*0c10*/  LDC.64 R24, c[0x0][0x640] ;  /* 0x00019000ff187b82 */ /* 0x000e220000000a00 */
[-CC-:B------:R-:W-:Y:S01]  /*0c20*/  SHF.R.U64 R73, R8, R0.reuse, R9.reuse ;  /* 0x0000000008497219 */ /* 0x180fe20000001209 */
[----:B------:R-:W-:Y:S01]  /*0c30*/  IMAD R30, R7, R21, R4 ;  /* 0x00000015071e7224 */ /* 0x000fe200078e0204 */
[----:B------:R-:W-:Y:S01]  /*0c40*/  SHF.R.U32.HI R0, RZ, R0, R9 ;  /* 0x00000000ff007219 */ /* 0x000fe20000011609 */
[----:B------:R-:W-:Y:S01]  /*0c50*/  IMAD.MOV.U32 R21, RZ, RZ, 0x1 ;  /* 0x00000001ff157424 */ /* 0x000fe200078e00ff */
[----:B------:R-:W-:-:S03]  /*0c60*/  IADD3 R5, P0, RZ, -R73, RZ ;  /* 0x80000049ff057210 */ /* 0x000fc60007f1e0ff */
[----:B------:R-:W1:Y:S02]  /*0c70*/  LDC R6, c[0x0][0x618] ;  /* 0x00018600ff067b82 */ /* 0x000e640000000800 */
[----:B------:R-:W-:-:S04]  /*0c80*/  IMAD.X R9, RZ, RZ, ~R0, P0 ;  /* 0x000000ffff097224 */ /* 0x000fc800000e0e00 */
[-C--:B------:R-:W-:Y:S02]  /*0c90*/  IMAD R0, R9, R26.reuse, RZ ;  /* 0x0000001a09007224 */ /* 0x080fe400078e02ff */
[----:B------:R-:W2:Y:S01]  /*0ca0*/  LDC R11, c[0x0][0x608] ;  /* 0x00018200ff0b7b82 */ /* 0x000ea20000000800 */
[----:B------:R-:W-:-:S04]  /*0cb0*/  IMAD.WIDE.U32 R8, R5, R26, R16 ;  /* 0x0000001a05087225 */ /* 0x000fc800078e0010 */
[----:B------:R-:W-:-:S03]  /*0cc0*/  IMAD R5, R5, R27, R0 ;  /* 0x0000001b05057224 */ /* 0x000fc600078e0200 */
[----:B------:R-:W3:Y:S01]  /*0cd0*/  LDC R12, c[0x0][0x658] ;  /* 0x00019600ff0c7b82 */ /* 0x000ee20000000800 */
[----:B0-----:R-:W-:Y:S01]  /*0ce0*/  ISETP.NE.U32.AND P0, PT, R24, RZ, PT ;  /* 0x000000ff1800720c */ /* 0x001fe20003f05070 */
[----:B------:R-:W-:Y:S02]  /*0cf0*/  IMAD.IADD R5, R9, 0x1, R5 ;  /* 0x0000000109057824 */ /* 0x000fe400078e0205 */
[----:B------:R-:W-:Y:S01]  /*0d00*/  IMAD.MOV.U32 R9, RZ, RZ, -0x1 ;  /* 0xffffffffff097424 */ /* 0x000fe200078e00ff */
[----:B------:R-:W-:-:S03]  /*0d10*/  ISETP.NE.AND.EX P0, PT, R25, RZ, PT, P0 ;  /* 0x000000ff1900720c */ /* 0x000fc60003f05300 */
[----:B------:R-:W0:Y:S01]  /*0d20*/  LDC R15, c[0x0][0x600] ;  /* 0x00018000ff0f7b82 */ /* 0x000e220000000800 */
[-CC-:B-1----:R-:W-:Y:S02]  /*0d30*/  SHF.R.U64 R13, R8, R6.reuse, R5.reuse ;  /* 0x00000006080d7219 */ /* 0x182fe40000001205 */
[----:B------:R-:W-:-:S05]  /*0d40*/  SHF.R.U32.HI R0, RZ, R6, R5 ;  /* 0x00000006ff007219 */ /* 0x000fca0000011605 */
[----:B------:R-:W1:Y:S01]  /*0d50*/  LDC R14, c[0x0][0x648] ;  /* 0x00019200ff0e7b82 */ /* 0x000e620000000800 */
[-CC-:B--2---:R-:W-:Y:S02]  /*0d60*/  SHF.R.U64 R27, R13, R11.reuse, R0.reuse ;  /* 0x0000000b0d1b7219 */ /* 0x184fe40000001200 */
[----:B------:R-:W-:-:S05]  /*0d70*/  SHF.R.U32.HI R5, RZ, R11, R0 ;  /* 0x0000000bff057219 */ /* 0x000fca0000011600 */
[----:B------:R-:W2:Y:S01]  /*0d80*/  LDC R20, c[0x0][0x638] ;  /* 0x00018e00ff147b82 */ /* 0x000ea20000000800 */
[-CC-:B---3--:R-:W-:Y:S02]  /*0d90*/  SHF.R.U64 R28, R27, R12.reuse, R5.reuse ;  /* 0x0000000c1b1c7219 */ /* 0x188fe40000001205 */
[-C--:B------:R-:W-:Y:S02]  /*0da0*/  SHF.L.U32 R0, R9, R12.reuse, RZ ;  /* 0x0000000c09007219 */ /* 0x080fe400000006ff */
[----:B------:R-:W-:Y:S01]  /*0db0*/  SHF.R.U32.HI R5, RZ, R12, R5 ;  /* 0x0000000cff057219 */ /* 0x000fe20000011605 */
[----:B------:R-:W-:Y:S01]  /*0dc0*/  IMAD.MOV.U32 R4, RZ, RZ, R28 ;  /* 0x000000ffff047224 */ /* 0x000fe200078e001c */
[----:B------:R-:W-:Y:S01]  /*0dd0*/  LOP3.LUT R10, RZ, R0, RZ, 0x33, !PT ;  /* 0x00000000ff0a7212 */ /* 0x000fe200078e33ff */
[----:B------:R-:W3:Y:S01]  /*0de0*/  LDC R26, c[0x0][0x610] ;  /* 0x00018400ff1a7b82 */ /* 0x000ee20000000800 */
[----:B------:R-:W-:Y:S05]  /*0df0*/  @!P0 BRA `(.L_x_11) ;  /* 0x0000000000288947 */ /* 0x000fea0003800000 */
[----:B------:R-:W4:Y:S02]  /*0e00*/  LDC R9, c[0x0][0x64c] ;  /* 0x00019300ff097b82 */ /* 0x000f240000000800 */
[----:B----4-:R-:W-:-:S05]  /*0e10*/  IADD3 R9, P0, R28, R9, RZ ;  /* 0x000000091c097210 */ /* 0x010fca0007f1e0ff */
        /* <DEDUP_REMOVED lines=8> */
.L_x_11:
[----:B-1----:R-:W-:Y:S01]  /*0ea0*/  SHF.R.U64 R4, R4, R14, R5 ;  /* 0x0000000e04047219 */ /* 0x002fe20000001205 */
[----:B0-----:R-:W-:Y:S01]  /*0eb0*/  VIADD R6, R15, 0xffffffff ;  /* 0xffffffff0f067836 */ /* 0x001fe20000000000 */
[----:B------:R-:W-:Y:S02]  /*0ec0*/  SHF.L.U32 R0, R21, R12, RZ ;  /* 0x0000000c15007219 */ /* 0x000fe400000006ff */
[----:B------:R-:W-:Y:S01]  /*0ed0*/  LOP3.LUT R5, R27, R10, RZ, 0xc0, !PT ;  /* 0x0000000a1b057212 */ /* 0x000fe200078ec0ff */
[----:B------:R-:W-:Y:S01]  /*0ee0*/  IMAD.MOV R7, RZ, RZ, -R4 ;  /* 0x000000ffff077224 */ /* 0x000fe200078e0a04 */
[----:B------:R-:W-:Y:S02]  /*0ef0*/  SEL R3, R3, R30, !P1 ;  /* 0x0000001e03037207 */ /* 0x000fe40004800000 */
[----:B------:R-:W-:Y:S01]  /*0f00*/  LOP3.LUT R6, R13, R6, RZ, 0xc0, !PT ;  /* 0x000000060d067212 */ /* 0x000fe200078ec0ff */
[----:B------:R-:W-:Y:S02]  /*0f10*/  IMAD R4, R0, R4, R5 ;  /* 0x0000000400047224 */ /* 0x000fe400078e0205 */
[----:B--2---:R-:W-:-:S02]  /*0f20*/  IMAD R0, R7, R20, R28 ;  /* 0x0000001407007224 */ /* 0x004fc400078e021c */
[----:B---3--:R-:W-:Y:S02]  /*0f30*/  IMAD R3, R4, R26, R3 ;  /* 0x0000001a04037224 */ /* 0x008fe400078e0203 */
[----:B------:R-:W-:Y:S02]  /*0f40*/  IMAD R76, R0, R15, R6 ;  /* 0x0000000f004c7224 */ /* 0x000fe400078e0206 */
[----:B------:R-:W-:-:S03]  /*0f50*/  IMAD.MOV.U32 R4, RZ, RZ, 0x1 ;  /* 0x00000001ff047424 */ /* 0x000fc600078e00ff */
[----:B------:R-:W-:Y:S02]  /*0f60*/  SEL R77, R76, R3, !P1 ;  /* 0x000000034c4d7207 */ /* 0x000fe40004800000 */
[----:B------:R-:W-:Y:S02]  /*0f70*/  PRMT R0, R4, 0x7610, R0 ;  /* 0x0000761004007816 */ /* 0x000fe40000000000 */
[----:B------:R-:W-:-:S07]  /*0f80*/  SEL R76, R3, R76, !P1 ;  /* 0x0000004c034c7207 */ /* 0x000fce0004800000 */
.L_x_9:
[----:B------:R-:W-:-:S08]  /*0f90*/  NOP ;  /* 0x0000000000007918 */ /* 0x000fd00000000000 */
[----:B------:R-:W0:Y:S02]  /*0fa0*/  USETMAXREG.TRY_ALLOC.CTAPOOL UP0, 0xe8 ;  /* 0x000000e8000079c8 */ /* 0x000e240008000600 */
[----:B0-----:R-:W-:-:S13]  /*0fb0*/  PLOP3.LUT P0, PT, PT, PT, UP0, 0x80, 0x0 ;  /* 0x000000000000781c */ /* 0x001fda0003f0f008 */
[----:B------:R-:W-:Y:S05]  /*0fc0*/  @!P0 BRA `(.L_x_9) ;  /* 0xfffffffc00f08947 */ /* 0x000fea000383ffff */
[----:B------:R-:W-:Y:S01]  /*0fd0*/  ULDC.64 UR4, c[0x0][0x598] ;  /* 0x0001660000047ab9 */ /* 0x000fe20000000a00 */
[----:B------:R-:W-:Y:S01]  /*0fe0*/  ULDC.64 UR36, c[0x0][0x208] ;  /* 0x0000820000247ab9 */ /* 0x000fe20000000a00 */
[----:B------:R-:W-:-:S04]  /*0ff0*/  ISETP.NE.U32.AND P0, PT, RZ, UR4, PT ;  /* 0x00000004ff007c0c */ /* 0x000fc8000bf05070 */
[----:B------:R-:W-:-:S13]  /*1000*/  ISETP.NE.AND.EX P0, PT, RZ, UR5, PT, P0 ;  /* 0x00000005ff007c0c */ /* 0x000fda000bf05300 */
[----:B------:R-:W-:Y:S05]  /*1010*/  @!P0 BRA `(.L_x_12) ;  /* 0x00000000001c8947 */ /* 0x000fea0003800000 */
[----:B------:R-:W0:Y:S02]  /*1020*/  LDC.64 R4, c[0x0][0x598] ;  /* 0x00016600ff047b82 */ /* 0x000e240000000a00 */
[----:B0-----:R-:W2:Y:S02]  /*1030*/  LDG.E.64 R4, desc[UR36][R4.64] ;  /* 0x0000002404047981 */ /* 0x001ea4000c1e1b00 */
[----:B--2---:R-:W-:-:S04]  /*1040*/  ISETP.NE.U32.AND P0, PT, R4, RZ, PT ;  /* 0x000000ff0400720c */ /* 0x004fc80003f05070 */
[----:B------:R-:W-:-:S13]  /*1050*/  ISETP.NE.AND.EX P0, PT, R5, RZ, PT, P0 ;  /* 0x000000ff0500720c */ /* 0x000fda0003f05300 */
[----:B------:R-:W-:Y:S05]  /*1060*/  @!P0 BRA `(.L_x_12) ;  /* 0x0000000000088947 */ /* 0x000fea0003800000 */
[----:B------:R0:W5:Y:S01]  /*1070*/  LD.E R72, desc[UR36][R4.64] ;  /* 0x0000002404487980 */ /* 0x000162000c101900 */
[----:B------:R-:W-:Y:S05]  /*1080*/  BRA `(.L_x_13) ;  /* 0x0000000000247947 */ /* 0x000fea0003800000 */
.L_x_12:
[----:B------:R-:W-:Y:S02]  /*1090*/  ULDC.64 UR4, c[0x0][0x588] ;  /* 0x0001620000047ab9 */ /* 0x000fe40000000a00 */
[----:B------:R-:W-:-:S04]  /*10a0*/  ISETP.NE.U32.AND P0, PT, RZ, UR4, PT ;  /* 0x00000004ff007c0c */ /* 0x000fc8000bf05070 */
[----:B------:R-:W-:-:S13]  /*10b0*/  ISETP.NE.AND.EX P0, PT, RZ, UR5, PT, P0 ;  /* 0x00000005ff007c0c */ /* 0x000fda000bf05300 */
[----:B------:R-:W-:Y:S05]  /*10c0*/  @!P0 BRA `(.L_x_14) ;  /* 0x00000000000c8947 */ /* 0x000fea0003800000 */
[----:B------:R-:W0:Y:S02]  /*10d0*/  LDC.64 R4, c[0x0][0x588] ;  /* 0x00016200ff047b82 */ /* 0x000e240000000a00 */
[----:B0-----:R1:W5:Y:S01]  /*10e0*/  LDG.E R72, desc[UR36][R4.64] ;  /* 0x0000002404487981 */ /* 0x001362000c1e1900 */
[----:B------:R-:W-:Y:S05]  /*10f0*/  BRA `(.L_x_13) ;  /* 0x0000000000087947 */ /* 0x000fea0003800000 */
.L_x_14:
[----:B------:R-:W-:Y:S02]  /*1100*/  ULDC UR4, c[0x0][0x580] ;  /* 0x0001600000047ab9 */ /* 0x000fe40000000800 */
[----:B------:R-:W-:-:S07]  /*1110*/  IMAD.U32 R72, RZ, RZ, UR4 ;  /* 0x00000004ff487e24 */ /* 0x000fce000f8e00ff */
.L_x_13:
[----:B------:R-:W-:Y:S02]  /*1120*/  ULDC.64 UR4, c[0x0][0x5a0] ;  /* 0x0001680000047ab9 */ /* 0x000fe40000000a00 */
[----:B------:R-:W-:-:S04]  /*1130*/  ISETP.NE.U32.AND P0, PT, RZ, UR4, PT ;  /* 0x00000004ff007c0c */ /* 0x000fc8000bf05070 */
[----:B------:R-:W-:-:S13]  /*1140*/  ISETP.NE.AND.EX P0, PT, RZ, UR5, PT, P0 ;  /* 0x00000005ff007c0c */ /* 0x000fda000bf05300 */
[----:B------:R-:W-:Y:S05]  /*1150*/  @!P0 BRA `(.L_x_15) ;  /* 0x00000000001c8947 */ /* 0x000fea0003800000 */
[----:B01----:R-:W0:Y:S02]  /*1160*/  LDC.64 R4, c[0x0][0x5a0] ;  /* 0x00016800ff047b82 */ /* 0x003e240000000a00 */
[----:B0-----:R-:W2:Y:S02]  /*1170*/  LDG.E.64 R4, desc[UR36][R4.64] ;  /* 0x0000002404047981 */ /* 0x001ea4000c1e1b00 */
[----:B--2---:R-:W-:-:S04]  /*1180*/  ISETP.NE.U32.AND P0, PT, R4, RZ, PT ;  /* 0x000000ff0400720c */ /* 0x004fc80003f05070 */
[----:B------:R-:W-:-:S13]  /*1190*/  ISETP.NE.AND.EX P0, PT, R5, RZ, PT, P0 ;  /* 0x000000ff0500720c */ /* 0x000fda0003f05300 */
[----:B------:R-:W-:Y:S05]  /*11a0*/  @!P0 BRA `(.L_x_15) ;  /* 0x0000000000088947 */ /* 0x000fea0003800000 */
[----:B------:R0:W5:Y:S01]  /*11b0*/  LD.E R74, desc[UR36][R4.64] ;  /* 0x00000024044a7980 */ /* 0x000162000c101900 */
[----:B------:R-:W-:Y:S05]  /*11c0*/  BRA `(.L_x_16) ;  /* 0x0000000000247947 */ /* 0x000fea0003800000 */
.L_x_15:
[----:B------:R-:W-:Y:S02]  /*11d0*/  ULDC.64 UR4, c[0x0][0x590] ;  /* 0x0001640000047ab9 */ /* 0x000fe40000000a00 */
[----:B------:R-:W-:-:S04]  /*11e0*/  ISETP.NE.U32.AND P0, PT, RZ, UR4, PT ;  /* 0x00000004ff007c0c */ /* 0x000fc8000bf05070 */
[----:B------:R-:W-:-:S13]  /*11f0*/  ISETP.NE.AND.EX P0, PT, RZ, UR5, PT, P0 ;  /* 0x00000005ff007c0c */ /* 0x000fda000bf05300 */
[----:B------:R-:W-:Y:S05]  /*1200*/  @!P0 BRA `(.L_x_17) ;  /* 0x00000000000c8947 */ /* 0x000fea0003800000 */
[----:B------:R-:W2:Y:S02]  /*1210*/  LDC.64 R74, c[0x0][0x590] ;  /* 0x00016400ff4a7b82 */ /* 0x000ea40000000a00 */
[----:B--2---:R2:W5:Y:S01]  /*1220*/  LDG.E R74, desc[UR36][R74.64] ;  /* 0x000000244a4a7981 */ /* 0x004562000c1e1900 */
[----:B------:R-:W-:Y:S05]  /*1230*/  BRA `(.L_x_16) ;  /* 0x0000000000087947 */ /* 0x000fea0003800000 */
.L_x_17:
[----:B------:R-:W-:Y:S02]  /*1240*/  ULDC UR4, c[0x0][0x584] ;  /* 0x0001610000047ab9 */ /* 0x000fe40000000800 */
[----:B------:R-:W-:-:S07]  /*1250*/  IMAD.U32 R74, RZ, RZ, UR4 ;  /* 0x00000004ff4a7e24 */ /* 0x000fce000f8e00ff */
.L_x_16:
[----:B------:R-:W-:-:S13]  /*1260*/  LOP3.LUT P0, RZ, R0, 0xff, RZ, 0xc0, !PT ;  /* 0x000000ff00ff7812 */ /* 0x000fda000780c0ff */
[----:B------:R-:W-:Y:S05]  /*1270*/  @!P0 EXIT ;  /* 0x000000000000894d */ /* 0x000fea0003800000 */
[----:B------:R-:W-:Y:S01]  /*1280*/  ULDC UR4, c[0x0][0x28c] ;  /* 0x0000a30000047ab9 */ /* 0x000fe20000000800 */
[----:B--2---:R-:W-:Y:S01]  /*1290*/  LOP3.LUT R75, R19, 0x1, RZ, 0xfc, !PT ;  /* 0x00000001134b7812 */ /* 0x004fe200078efcff */
[----:B------:R-:W-:Y:S01]  /*12a0*/  UIADD3 UR4, UR4, 0x1f, URZ ;  /* 0x0000001f04047890 */ /* 0x000fe2000fffe03f */
[----:B------:R-:W-:Y:S01]  /*12b0*/  UMOV UR38, URZ ;  /* 0x0000003f00267c82 */ /* 0x000fe20008000000 */
[----:B------:R-:W-:Y:S02]  /*12c0*/  UMOV UR39, URZ ;  /* 0x0000003f00277c82 */ /* 0x000fe40008000000 */
[----:B------:R-:W-:-:S04]  /*12d0*/  USHF.R.S32.HI UR5, URZ, 0x1f, UR4 ;  /* 0x0000001f3f057899 */ /* 0x000fc80008011404 */
[----:B------:R-:W-:-:S04]  /*12e0*/  ULEA.HI UR5, UR5, UR4, URZ, 0x5 ;  /* 0x0000000405057291 */ /* 0x000fc8000f8f283f */
[----:B------:R-:W-:-:S12]  /*12f0*/  USHF.R.S32.HI UR40, URZ, 0x5, UR5 ;  /* 0x000000053f287899 */ /* 0x000fd80008011405 */
.L_x_129:
[----:B------:R-:W-:Y:S01]  /*1300*/  LOP3.LUT R0, R18, 0x80, RZ, 0xc0, !PT ;  /* 0x0000008012007812 */ /* 0x000fe200078ec0ff */
[----:B------:R-:W2:Y:S01]  /*1310*/  S2UR UR6, SR_CgaCtaId ;  /* 0x00000000000679c3 */ /* 0x000ea20000008800 */
[----:B------:R-:W-:Y:S02]  /*1320*/  UMOV UR41, 0x400 ;  /* 0x0000040000297882 */ /* 0x000fe40000000000 */
[----:B------:R-:W-:-:S06]  /*1330*/  SHF.R.U32.HI R0, RZ, 0x7, R0 ;  /* 0x00000007ff007819 */ /* 0x000fcc0000011600 */
[----:B---3--:R-:W3:Y:S01]  /*1340*/  SHFL.IDX PT, R0, R0, RZ, 0x1f ;  /* 0x00001fff00007589 */ /* 0x008ee200000e0000 */
[----:B--2---:R-:W-:Y:S01]  /*1350*/  ULEA UR41, UR6, UR41, 0x18 ;  /* 0x0000002906297291 */ /* 0x004fe2000f8ec03f */
[----:B---3--:R-:W-:-:S13]  /*1360*/  R2UR UR4, R0 ;  /* 0x00000000000472ca */ /* 0x008fda00000e0000 */
[----:B------:R-:W-:-:S04]  /*1370*/  ULEA.HI UR5, UR4, UR4, URZ, 0x1 ;  /* 0x0000000404057291 */ /* 0x000fc8000f8f083f */
[----:B------:R-:W-:-:S04]  /*1380*/  ULOP3.LUT UR5, UR5, 0xffffe, URZ, 0xc0, !UPT ;  /* 0x000ffffe05057892 */ /* 0x000fc8000f8ec03f */
[----:B------:R-:W-:-:S03]  /*1390*/  UIADD3 UR5, UR4, -UR5, URZ ;  /* 0x8000000504057290 */ /* 0x000fc6000fffe03f */
[----:B------:R-:W-:Y:S01]  /*13a0*/  ULDC UR4, c[0x0][0x28c] ;  /* 0x0000a30000047ab9 */ /* 0x000fe20000000800 */
[----:B------:R-:W-:Y:S01]  /*13b0*/  ULEA UR5, UR5, UR41, 0xc ;  /* 0x0000002905057291 */ /* 0x000fe2000f8e603f */
[----:B------:R-:W-:-:S03]  /*13c0*/  ISETP.LT.AND P0, PT, RZ, UR4, PT ;  /* 0x00000004ff007c0c */ /* 0x000fc6000bf01270 */
[----:B------:R-:W-:-:S04]  /*13d0*/  UIADD3 UR5, UR5, 0x180, URZ ;  /* 0x0000018005057890 */ /* 0x000fc8000fffe03f */
[----:B------:R-:W-:-:S04]  /*13e0*/  USHF.R.U32.HI UR5, URZ, 0x4, UR5 ;  /* 0x000000043f057899 */ /* 0x000fc80008011605 */
[----:B------:R-:W-:Y:S02]  /*13f0*/  ULOP3.LUT UR42, UR5, 0x3fff, URZ, 0xc0, !UPT ;  /* 0x00003fff052a7892 */ /* 0x000fe4000f8ec03f */
[----:B01--45:R-:W-:Y:S10]  /*1400*/  @P0 BRA `(.L_x_18) ;  /* 0x0000000000400947 */ /* 0x033ff40003800000 */
[----:B------:R-:W-:Y:S01]  /*1410*/  MOV R0, 0x0 ;  /* 0x0000000000007802 */ /* 0x000fe20000000f00 */
[----:B------:R-:W-:Y:S01]  /*1420*/  ULDC.64 UR4, c[0x4][0x68] ;  /* 0x01001a0000047ab9 */ /* 0x000fe20000000a00 */
[----:B------:R-:W-:Y:S01]  /*1430*/  ULDC.64 UR6, c[0x4][0x8] ;  /* 0x0100020000067ab9 */ /* 0x000fe20000000a00 */
[----:B01----:R-:W-:Y:S01]  /*1440*/  IMAD.U32 R4, RZ, RZ, UR4 ;  /* 0x00000004ff047e24 */ /* 0x003fe2000f8e00ff */
[----:B------:R0:W1:Y:S01]  /*1450*/  LDC.64 R14, c[0x4][R0] ;  /* 0x01000000000e7b82 */ /* 0x0000620000000a00 */
[----:B------:R-:W-:Y:S01]  /*1460*/  IMAD.U32 R5, RZ, RZ, UR5 ;  /* 0x00000005ff057e24 */ /* 0x000fe2000f8e00ff */
[----:B------:R-:W-:Y:S01]  /*1470*/  ULDC.64 UR4, c[0x4][0x70] ;  /* 0x01001c0000047ab9 */ /* 0x000fe20000000a00 */
[----:B------:R-:W-:Y:S02]  /*1480*/  IMAD.U32 R10, RZ, RZ, UR6 ;  /* 0x00000006ff0a7e24 */ /* 0x000fe4000f8e00ff */
[----:B------:R-:W-:Y:S02]  /*1490*/  IMAD.U32 R6, RZ, RZ, UR4 ;  /* 0x00000004ff067e24 */ /* 0x000fe4000f8e00ff */
[----:B------:R-:W-:-:S02]  /*14a0*/  IMAD.U32 R7, RZ, RZ, UR5 ;  /* 0x00000005ff077e24 */ /* 0x000fc4000f8e00ff */
[----:B------:R-:W-:Y:S02]  /*14b0*/  IMAD.U32 R11, RZ, RZ, UR7 ;  /* 0x00000007ff0b7e24 */ /* 0x000fe4000f8e00ff */
[----:B------:R-:W-:Y:S02]  /*14c0*/  IMAD.MOV.U32 R8, RZ, RZ, 0x1e1 ;  /* 0x000001e1ff087424 */ /* 0x000fe400078e00ff */
[----:B------:R-:W-:Y:S02]  /*14d0*/  IMAD.MOV.U32 R12, RZ, RZ, 0x1 ;  /* 0x00000001ff0c7424 */ /* 0x000fe400078e00ff */
[----:B0-----:R-:W-:-:S07]  /*14e0*/  IMAD.MOV.U32 R13, RZ, RZ, RZ ;  /* 0x000000ffff0d7224 */ /* 0x001fce00078e00ff */
[----:B------:R-:W-:-:S07]  /*14f0*/  LEPC R20, `(.L_x_18) ;  /* 0x000000001014794e */ /* 0x000fce0000000000 */
[----:B-1---5:R-:W-:Y:S05]  /*1500*/  CALL.ABS.NOINC R14 ;  /* 0x000000000e007343 */ /* 0x022fea0003c00000 */
.L_x_18:
[----:B------:R-:W-:-:S13]  /*1510*/  ISETP.NE.AND P0, PT, R75, 0x3, PT ;  /* 0x000000034b00780c */ /* 0x000fda0003f05270 */
[----:B------:R-:W-:Y:S05]  /*1520*/  @!P0 BRA `(.L_x_19) ;  /* 0x0000000000048947 */ /* 0x000fea0003800000 */
[----:B------:R-:W-:Y:S01]  /*1530*/  BPT.TRAP 0x1 ;  /* 0x000000040000795c */ /* 0x000fe20000300000 */
.L_x_19:
[----:B------:R-:W-:Y:S02]  /*1540*/  IMAD.U32 R3, RZ, RZ, UR39 ;  /* 0x00000027ff037e24 */ /* 0x000fe4000f8e00ff */
[----:B------:R-:W-:-:S03]  /*1550*/  IMAD.U32 R0, RZ, RZ, UR38 ;  /* 0x00000026ff007e24 */ /* 0x000fc6000f8e00ff */
[----:B------:R-:W-:Y:S02]  /*1560*/  LEA R3, R3, UR41, 0x3 ;  /* 0x0000002903037c11 */ /* 0x000fe4000f8e18ff */
[----:B------:R-:W-:-:S04]  /*1570*/  SHF.L.U32 R0, R0, 0x1f, RZ ;  /* 0x0000001f00007819 */ /* 0x000fc800000006ff */
[----:B------:R2:W3:Y:S01]  /*1580*/  SYNCS.PHASECHK.TRANS64.TRYWAIT P1, [R3+URZ], R0 ;  /* 0x00000000030075a7 */ /* 0x0004e2000802017f */
[----:B------:R-:W-:Y:S05]  /*1590*/  @!P0 BRA `(.L_x_20) ;  /* 0x0000000000048947 */ /* 0x000fea0003800000 */
[----:B------:R-:W-:Y:S01]  /*15a0*/  BPT.TRAP 0x1 ;  /* 0x000000040000795c */ /* 0x000fe20000300000 */
.L_x_20:
[----:B---3--:R-:W-:Y:S05]  /*15b0*/  @P1 BRA `(.L_x_21) ;  /* 0x0000000000081947 */ /* 0x008fea0003800000 */
[----:B------:R-:W3:Y:S02]  /*15c0*/  SYNCS.PHASECHK.TRANS64.TRYWAIT P1, [R3+URZ], R0 ;  /* 0x00000000030075a7 */ /* 0x000ee4000802017f */
[----:B---3--:R-:W-:Y:S05]  /*15d0*/  @!P1 BRA `(.L_x_22) ;  /* 0x0000006000e49947 */ /* 0x008fea0003800000 */
.L_x_21:
[----:B------:R-:W-:-:S04]  /*15e0*/  UISETP.LT.AND UP0, UPT, UR40, 0x1, UPT ;  /* 0x000000012800788c */ /* 0x000fc8000bf01270 */
[----:B------:R-:W-:-:S06]  /*15f0*/  USEL UR4, UR40, 0x1, UP0 ;  /* 0x0000000128047887 */ /* 0x000fcc0008000000 */
[----:B--23--:R-:W-:Y:S01]  /*1600*/  IMAD.U32 R0, RZ, RZ, UR4 ;  /* 0x00000004ff007e24 */ /* 0x00cfe2000f8e00ff */
[----:B------:R-:W-:Y:S05]  /*1610*/  WARPSYNC.ALL ;  /* 0x0000000000007948 */ /* 0x000fea0003800000 */
[----:B------:R-:W-:-:S04]  /*1620*/  IADD3 R0, -R0, UR40, RZ ;  /* 0x0000002800007c10 */ /* 0x000fc8000fffe1ff */
[----:B------:R-:W-:Y:S01]  /*1630*/  ISETP.GE.AND P1, PT, R0, 0x1, PT ;  /* 0x000000010000780c */ /* 0x000fe20003f26270 */
[----:B------:R-:W-:Y:S01]  /*1640*/  UIADD3 UR4, UR41, 0x2c180, URZ ;  /* 0x0002c18029047890 */ /* 0x000fe2000fffe03f */
[----:B------:R-:W-:Y:S01]  /*1650*/  WARPGROUP.ARRIVE ;  /* 0x00000000000079c5 */ /* 0x000fe20000000000 */
[----:B------:R-:W-:Y:S01]  /*1660*/  UMOV UR9, 0x80000020 ;  /* 0x8000002000097882 */ /* 0x000fe20000000000 */
[----:B------:R-:W-:Y:S01]  /*1670*/  UMOV UR11, 0x80000020 ;  /* 0x80000020000b7882 */ /* 0x000fe20000000000 */
[----:B------:R-:W-:Y:S01]  /*1680*/  USHF.R.U32.HI UR4, URZ, 0x4, UR4 ;  /* 0x000000043f047899 */ /* 0x000fe20008011604 */
[----:B------:R-:W-:Y:S01]  /*1690*/  UMOV UR13, UR9 ;  /* 0x00000009000d7c82 */ /* 0x000fe20008000000 */
[----:B------:R-:W-:Y:S02]  /*16a0*/  UMOV UR15, 0x80000020 ;  /* 0x80000020000f7882 */ /* 0x000fe40000000000 */
[----:B------:R-:W-:Y:S02]  /*16b0*/  ULOP3.LUT UR5, UR4, 0x3fff, URZ, 0xc0, !UPT ;  /* 0x00003fff04057892 */ /* 0x000fe4000f8ec03f */
[----:B------:R-:W-:-:S02]  /*16c0*/  ULOP3.LUT UR4, UR42, 0x10000, URZ, 0xfc, !UPT ;  /* 0x000100002a047892 */ /* 0x000fc4000f8efc3f */
[----:B------:R-:W-:Y:S02]  /*16d0*/  ULOP3.LUT UR5, UR5, 0x10000, URZ, 0xfc, !UPT ;  /* 0x0001000005057892 */ /* 0x000fe4000f8efc3f */
[----:B------:R-:W-:Y:S02]  /*16e0*/  ULEA UR6, UR39, UR4, 0xa ;  /* 0x0000000427067291 */ /* 0x000fe4000f8e503f */
[----:B------:R-:W-:Y:S01]  /*16f0*/  UIMAD UR10, UR39, 0xc0, UR5 ;  /* 0x000000c0270a78a4 */ /* 0x000fe2000f8e0205 */
[----:B------:R-:W-:Y:S01]  /*1700*/  UMOV UR17, UR9 ;  /* 0x0000000900117c82 */ /* 0x000fe20008000000 */
[----:B------:R-:W-:Y:S02]  /*1710*/  UMOV UR19, 0x80000020 ;  /* 0x8000002000137882 */ /* 0x000fe40000000000 */
[----:B------:R-:W-:Y:S01]  /*1720*/  UIADD3 UR14, UR10, 0x40, URZ ;  /* 0x000000400a0e7890 */ /* 0x000fe2000fffe03f */
[----:B------:R-:W-:Y:S01]  /*1730*/  UMOV UR8, UR6 ;  /* 0x0000000600087c82 */ /* 0x000fe20008000000 */
[----:B------:R-:W-:-:S03]  /*1740*/  UIADD3 UR18, UR10, 0x80, URZ ;  /* 0x000000800a127890 */ /* 0x000fc6000fffe03f */
[----:B------:R-:W-:Y:S01]  /*1750*/  HGMMA.64x16x16.F32.BF16 R64, gdesc[UR8], RZ, !UPT, gsb0 ;  /* 0x00200000084079f0 */ /* 0x000fe2000c0018ff */
[----:B------:R-:W-:Y:S01]  /*1760*/  UMOV UR12, UR8 ;  /* 0x00000008000c7c82 */ /* 0x000fe20008000000 */
[----:B------:R-:W-:Y:S01]  /*1770*/  UMOV UR16, UR8 ;  /* 0x0000000800107c82 */ /* 0x000fe20008000000 */
[----:B------:R-:W-:Y:S02]  /*1780*/  UIADD3 UR7, UR6, 0x200, URZ ;  /* 0x0000020006077890 */ /* 0x000fe4000fffe03f */
[----:B------:R-:W-:Y:S01]  /*1790*/  UIADD3 UR8, UR6, 0x2, URZ ;  /* 0x0000000206087890 */ /* 0x000fe2000fffe03f */
[----:B------:R-:W-:Y:S01]  /*17a0*/  UMOV UR9, 0x80000020 ;  /* 0x8000002000097882 */ /* 0x000fe20000000000 */
[----:B------:R-:W-:Y:S01]  /*17b0*/  UIADD3 UR6, UR6, 0x202, URZ ;  /* 0x0000020206067890 */ /* 0x000fe2000fffe03f */
[----:B------:R-:W-:Y:S02]  /*17c0*/  WARPGROUP.DEPBAR.LE gsb0, 0x0 ;  /* 0x00008000000079c5 */ /* 0x000fe40000010000 */
[----:B------:R-:W-:-:S06]  /*17d0*/  WARPGROUP.ARRIVE ;  /* 0x00000000000079c5 */ /* 0x000fcc0000000000 */
[----:B------:R-:W-:Y:S03]  /*17e0*/  HGMMA.64x16x16.F32.BF16 R48, gdesc[UR12], RZ, !UPT, gsb0 ;  /* 0x002000000c3079f0 */ /* 0x000fe6000c0018ff */
[----:B------:R-:W-:Y:S02]  /*17f0*/  WARPGROUP.DEPBAR.LE gsb0, 0x0 ;  /* 0x00008000000079c5 */ /* 0x000fe40000010000 */
[----:B------:R-:W-:-:S06]  /*1800*/  WARPGROUP.ARRIVE ;  /* 0x00000000000079c5 */ /* 0x000fcc0000000000 */
[----:B------:R-:W-:Y:S01]  /*1810*/  HGMMA.64x16x16.F32.BF16 R32, gdesc[UR16], RZ, !UPT, gsb0 ;  /* 0x00200000102079f0 */ /* 0x000fe2000c0018ff */
[----:B------:R-:W-:Y:S01]  /*1820*/  UMOV UR16, UR7 ;  /* 0x0000000700107c82 */ /* 0x000fe20008000000 */
[----:B------:R-:W-:Y:S01]  /*1830*/  UMOV UR17, 0x80000020 ;  /* 0x8000002000117882 */ /* 0x000fe20000000000 */
[----:B------:R-:W-:Y:S01]  /*1840*/  UMOV UR12, UR16 ;  /* 0x00000010000c7c82 */ /* 0x000fe20008000000 */
[----:B------:R-:W-:Y:S01]  /*1850*/  UMOV UR13, UR17 ;  /* 0x00000011000d7c82 */ /* 0x000fe20008000000 */
[----:B------:R-:W-:Y:S01]  /*1860*/  UIADD3 UR7, UR10, 0x2, URZ ;  /* 0x000000020a077890 */ /* 0x000fe2000fffe03f */
[----:B------:R-:W-:Y:S02]  /*1870*/  WARPGROUP.DEPBAR.LE gsb0, 0x0 ;  /* 0x00008000000079c5 */ /* 0x000fe40000010000 */
[----:B------:R-:W-:-:S06]  /*1880*/  WARPGROUP.ARRIVE ;  /* 0x00000000000079c5 */ /* 0x000fcc0000000000 */
[----:B------:R-:W-:Y:S01]  /*1890*/  HGMMA.64x16x16.F32.BF16 R24, gdesc[UR16], RZ, !UPT, gsb0 ;  /* 0x00200000101879f0 */ /* 0x000fe2000c0018ff */
[----:B------:R-:W-:Y:S01]  /*18a0*/  UMOV UR18, UR10 ;  /* 0x0000000a00127c82 */ /* 0x000fe20008000000 */
[----:B------:R-:W-:Y:S01]  /*18b0*/  UMOV UR19, UR11 ;  /* 0x0000000b00137c82 */ /* 0x000fe20008000000 */
[----:B------:R-:W-:Y:S01]  /*18c0*/  UMOV UR11, 0x80000020 ;  /* 0x80000020000b7882 */ /* 0x000fe20000000000 */
[----:B------:R-:W-:Y:S02]  /*18d0*/  WARPGROUP.DEPBAR.LE gsb0, 0x0 ;  /* 0x00008000000079c5 */ /* 0x000fe40000010000 */
[----:B------:R-:W-:-:S06]  /*18e0*/  WARPGROUP.ARRIVE ;  /* 0x00000000000079c5 */ /* 0x000fcc0000000000 */
[----:B------:R-:W-:Y:S01]  /*18f0*/  HGMMA.64x16x16.F32.BF16 R40, gdesc[UR12], RZ, !UPT, gsb0 ;  /* 0x002000000c2879f0 */ /* 0x000fe2000c0018ff */
[----:B------:R-:W-:Y:S01]  /*1900*/  UIADD3 UR14, UR10, 0x82, URZ ;  /* 0x000000820a0e7890 */ /* 0x000fe2000fffe03f */
[----:B------:R-:W-:Y:S01]  /*1910*/  UMOV UR12, UR8 ;  /* 0x00000008000c7c82 */ /* 0x000fe20008000000 */
[----:B------:R-:W-:Y:S01]  /*1920*/  UMOV UR13, UR9 ;  /* 0x00000009000d7c82 */ /* 0x000fe20008000000 */
[----:B------:R-:W-:Y:S01]  /*1930*/  UMOV UR15, 0x80000020 ;  /* 0x80000020000f7882 */ /* 0x000fe20000000000 */
[----:B------:R-:W-:Y:S02]  /*1940*/  WARPGROUP.DEPBAR.LE gsb0, 0x0 ;  /* 0x00008000000079c5 */ /* 0x000fe40000010000 */
[----:B------:R-:W-:-:S06]  /*1950*/  WARPGROUP.ARRIVE ;  /* 0x00000000000079c5 */ /* 0x000fcc0000000000 */
[----:B------:R-:W-:Y:S01]  /*1960*/  HGMMA.64x16x16.F32.BF16 R56, gdesc[UR16], RZ, !UPT, gsb0 ;  /* 0x00200000103879f0 */ /* 0x000fe2000c0018ff */
[----:B------:R-:W-:Y:S01]  /*1970*/  UIADD3 UR18, UR10, 0x42, URZ ;  /* 0x000000420a127890 */ /* 0x000fe2000fffe03f */
[----:B------:R-:W-:Y:S02]  /*1980*/  UMOV UR16, UR8 ;  /* 0x0000000800107c82 */ /* 0x000fe40008000000 */
[----:B------:R-:W-:Y:S01]  /*1990*/  UMOV UR10, UR7 ;  /* 0x00000007000a7c82 */ /* 0x000fe20008000000 */
[----:B------:R-:W-:Y:S01]  /*19a0*/  UMOV UR17, UR9 ;  /* 0x0000000900117c82 */ /* 0x000fe20008000000 */
[----:B------:R-:W-:Y:S01]  /*19b0*/  UMOV UR19, 0x80000020 ;  /* 0x8000002000137882 */ /* 0x000fe20000000000 */
[----:B------:R-:W-:Y:S02]  /*19c0*/  WARPGROUP.DEPBAR.LE gsb0, 0x0 ;  /* 0x00008000000079c5 */ /* 0x000fe40000010000 */
[----:B------:R-:W-:-:S06]  /*19d0*/  WARPGROUP.ARRIVE ;  /* 0x00000000000079c5 */ /* 0x000fcc0000000000 */
[----:B------:R-:W-:Y:S03]  /*19e0*/  HGMMA.64x16x16.F32.BF16 R64, gdesc[UR8], R64, gsb0 ;  /* 0x00200000084079f0 */ /* 0x000fe60008001840 */
[----:B------:R-:W-:Y:S02]  /*19f0*/  WARPGROUP.DEPBAR.LE gsb0, 0x0 ;  /* 0x00008000000079c5 */ /* 0x000fe40000010000 */
[----:B------:R-:W-:-:S06]  /*1a00*/  WARPGROUP.ARRIVE ;  /* 0x00000000000079c5 */ /* 0x000fcc0000000000 */
[----:B------:R-:W-:Y:S03]  /*1a10*/  HGMMA.64x16x16.F32.BF16 R48, gdesc[UR16], R48, gsb0 ;  /* 0x00200000103079f0 */ /* 0x000fe60008001830 */
[----:B------:R-:W-:Y:S02]  /*1a20*/  WARPGROUP.DEPBAR.LE gsb0, 0x0 ;  /* 0x00008000000079c5 */ /* 0x000fe40000010000 */
[----:B------:R-:W-:-:S06]  /*1a30*/  WARPGROUP.ARRIVE ;  /* 0x00000000000079c5 */ /* 0x000fcc0000000000 */
[----:B------:R-:W-:Y:S01]  /*1a40*/  HGMMA.64x16x16.F32.BF16 R32, gdesc[UR12], R32, gsb0 ;  /* 0x002000000c2079f0 */ /* 0x000fe20008001820 */
[----:B------:R-:W-:Y:S01]  /*1a50*/  UMOV UR12, UR6 ;  /* 0x00000006000c7c82 */ /* 0x000fe20008000000 */
[----:B------:R-:W-:Y:S01]  /*1a60*/  UMOV UR13, 0x80000020 ;  /* 0x80000020000d7882 */ /* 0x000fe20000000000 */
[----:B------:R-:W-:Y:S01]  /*1a70*/  UMOV UR16, UR12 ;  /* 0x0000000c00107c82 */ /* 0x000fe20008000000 */
[----:B------:R-:W-:Y:S01]  /*1a80*/  UMOV UR17, UR13 ;  /* 0x0000000d00117c82 */ /* 0x000fe20008000000 */
[----:B------:R-:W-:Y:S01]  /*1a90*/  UMOV UR8, UR12 ;  /* 0x0000000c00087c82 */ /* 0x000fe20008000000 */
[----:B------:R-:W-:Y:S01]  /*1aa0*/  UMOV UR9, UR13 ;  /* 0x0000000d00097c82 */ /* 0x000fe20008000000 */
        /* <DEDUP_REMOVED lines=8> */
[----:B------:R-:W-:Y:S03]  /*1b30*/  HGMMA.64x16x16.F32.BF16 R56, gdesc[UR8], R56, gsb0 ;  /* 0x00200000083879f0 */ /* 0x000fe60008001838 */
[----:B------:R-:W-:Y:S02]  /*1b40*/  WARPGROUP.DEPBAR.LE gsb0, 0x0 ;  /* 0x00008000000079c5 */ /* 0x000fe40000010000 */
[----:B------:R-:W-:Y:S05]  /*1b50*/  @!P1 BRA `(.L_x_23) ;  /* 0x0000000400cc9947 */ /* 0x000fea0003800000 */
[----:B------:R-:W-:Y:S01]  /*1b60*/  UIADD3 UR6, UR39, 0x1, URZ ;  /* 0x0000000127067890 */ /* 0x000fe2000fffe03f */
[----:B------:R-:W-:Y:S02]  /*1b70*/  IMAD.MOV.U32 R3, RZ, RZ, R0 ;  /* 0x000000ffff037224 */ /* 0x000fe400078e0000 */
[----:B01----:R-:W-:Y:S01]  /*1b80*/  IMAD.U32 R4, RZ, RZ, UR39 ;  /* 0x00000027ff047e24 */ /* 0x003fe2000f8e00ff */
[----:B------:R-:W-:-:S04]  /*1b90*/  UISETP.NE.AND UP0, UPT, UR6, 0xb, UPT ;  /* 0x0000000b0600788c */ /* 0x000fc8000bf05270 */
[----:B------:R-:W-:Y:S02]  /*1ba0*/  USEL UR7, URZ, 0x1, UP0 ;  /* 0x000000013f077887 */ /* 0x000fe40008000000 */
[----:B------:R-:W-:Y:S02]  /*1bb0*/  USEL UR6, UR6, URZ, UP0 ;  /* 0x0000003f06067287 */ /* 0x000fe40008000000 */
[----:B------:R-:W-:-:S06]  /*1bc0*/  ULOP3.LUT UR7, UR38, UR7, URZ, 0x3c, !UPT ;  /* 0x0000000726077292 */ /* 0x000fcc000f8e3c3f */
[----:B------:R-:W-:-:S07]  /*1bd0*/  IMAD.U32 R7, RZ, RZ, UR7 ;  /* 0x00000007ff077e24 */ /* 0x000fce000f8e00ff */
.L_x_30:
[----:B------:R-:W-:Y:S05]  /*1be0*/  @!P0 BRA `(.L_x_24) ;  /* 0x0000000000048947 */ /* 0x000fea0003800000 */
[----:B------:R-:W-:Y:S01]  /*1bf0*/  BPT.TRAP 0x1 ;  /* 0x000000040000795c */ /* 0x000fe20000300000 */
.L_x_24:
[----:B------:R-:W-:Y:S01]  /*1c00*/  ULEA UR7, UR6, UR41, 0x3 ;  /* 0x0000002906077291 */ /* 0x000fe2000f8e183f */
[----:B------:R-:W-:-:S08]  /*1c10*/  SHF.L.U32 R5, R7, 0x1f, RZ ;  /* 0x0000001f07057819 */ /* 0x000fd000000006ff */
[----:B------:R0:W1:Y:S01]  /*1c20*/  SYNCS.PHASECHK.TRANS64.TRYWAIT P1, [UR7], R5 ;  /* 0x00000005ff0075a7 */ /* 0x0000620008020147 */
[----:B------:R-:W-:Y:S05]  /*1c30*/  @!P0 BRA `(.L_x_25) ;  /* 0x0000000000048947 */ /* 0x000fea0003800000 */
[----:B------:R-:W-:Y:S01]  /*1c40*/  BPT.TRAP 0x1 ;  /* 0x000000040000795c */ /* 0x000fe20000300000 */
.L_x_25:
[----:B-1----:R-:W-:Y:S05]  /*1c50*/  @P1 BRA `(.L_x_26) ;  /* 0x0000000000081947 */ /* 0x002fea0003800000 */
[----:B------:R-:W1:Y:S02]  /*1c60*/  SYNCS.PHASECHK.TRANS64.TRYWAIT P1, [UR7], R5 ;  /* 0x00000005ff0075a7 */ /* 0x000e640008020147 */
[----:B-1----:R-:W-:Y:S05]  /*1c70*/  @!P1 BRA `(.L_x_27) ;  /* 0x0000005c00509947 */ /* 0x002fea0003800000 */
.L_x_26:
[----:B------:R-:W-:Y:S01]  /*1c80*/  ULEA UR7, UR6, UR4, 0xa ;  /* 0x0000000406077291 */ /* 0x000fe2000f8e503f */
[----:B------:R-:W-:Y:S01]  /*1c90*/  WARPGROUP.ARRIVE ;  /* 0x00000000000079c5 */ /* 0x000fe20000000000 */
[----:B------:R-:W-:Y:S01]  /*1ca0*/  UIMAD UR10, UR6, 0xc0, UR5 ;  /* 0x000000c0060a78a4 */ /* 0x000fe2000f8e0205 */
[----:B------:R-:W-:Y:S01]  /*1cb0*/  UMOV UR9, 0x80000020 ;  /* 0x8000002000097882 */ /* 0x000fe20000000000 */
[----:B------:R-:W-:Y:S02]  /*1cc0*/  UMOV UR11, 0x80000020 ;  /* 0x80000020000b7882 */ /* 0x000fe40000000000 */
[----:B------:R-:W-:Y:S01]  /*1cd0*/  UIADD3 UR14, UR10, 0x40, URZ ;  /* 0x000000400a0e7890 */ /* 0x000fe2000fffe03f */
[----:B------:R-:W-:Y:S01]  /*1ce0*/  UMOV UR8, UR7 ;  /* 0x0000000700087c82 */ /* 0x000fe20008000000 */
[----:B------:R-:W-:Y:S01]  /*1cf0*/  UMOV UR13, UR9 ;  /* 0x00000009000d7c82 */ /* 0x000fe20008000000 */
[----:B------:R-:W-:Y:S02]  /*1d00*/  UMOV UR12, UR8 ;  /* 0x00000008000c7c82 */ /* 0x000fe40008000000 */
[----:B------:R-:W-:Y:S01]  /*1d10*/  HGMMA.64x16x16.F32.BF16 R64, gdesc[UR8], R64, gsb0 ;  /* 0x00200000084079f0 */ /* 0x000fe20008001840 */
[----:B------:R-:W-:Y:S01]  /*1d20*/  UMOV UR15, 0x80000020 ;  /* 0x80000020000f7882 */ /* 0x000fe20000000000 */
[----:B------:R-:W-:Y:S01]  /*1d30*/  UIADD3 UR18, UR10, 0x80, URZ ;  /* 0x000000800a127890 */ /* 0x000fe2000fffe03f */
[----:B------:R-:W-:Y:S01]  /*1d40*/  UMOV UR16, UR8 ;  /* 0x0000000800107c82 */ /* 0x000fe20008000000 */
[----:B------:R-:W-:Y:S01]  /*1d50*/  UMOV UR17, UR9 ;  /* 0x0000000900117c82 */ /* 0x000fe20008000000 */
[----:B------:R-:W-:Y:S01]  /*1d60*/  UMOV UR19, 0x80000020 ;  /* 0x8000002000137882 */ /* 0x000fe20000000000 */
[----:B------:R-:W-:-:S02]  /*1d70*/  UIADD3 UR20, UR7, 0x200, URZ ;  /* 0x0000020007147890 */ /* 0x000fc4000fffe03f */
[----:B------:R-:W-:Y:S01]  /*1d80*/  UIADD3 UR8, UR7, 0x2, URZ ;  /* 0x0000000207087890 */ /* 0x000fe2000fffe03f */
[----:B------:R-:W-:Y:S01]  /*1d90*/  UMOV UR9, 0x80000020 ;  /* 0x8000002000097882 */ /* 0x000fe20000000000 */
[----:B------:R-:W-:Y:S01]  /*1da0*/  UIADD3 UR7, UR7, 0x202, URZ ;  /* 0x0000020207077890 */ /* 0x000fe2000fffe03f */
        /* <DEDUP_REMOVED lines=10> */
[----:B------:R-:W-:Y:S02]  /*1e50*/  WARPGROUP.DEPBAR.LE gsb0, 0x0 ;  /* 0x00008000000079c5 */ /* 0x000fe40000010000 */
[----:B------:R-:W-:-:S06]  /*1e60*/  WARPGROUP.ARRIVE ;  /* 0x00000000000079c5 */ /* 0x000fcc0000000000 */
[----:B------:R-:W-:Y:S01]  /*1e70*/  HGMMA.64x16x16.F32.BF16 R24, gdesc[UR16], R24, gsb0 ;  /* 0x00200000101879f0 */ /* 0x000fe20008001818 */
[----:B------:R-:W-:Y:S01]  /*1e80*/  UMOV UR18, UR10 ;  /* 0x0000000a00127c82 */ /* 0x000fe20008000000 */
[----:B------:R-:W-:Y:S01]  /*1e90*/  UMOV UR19, UR11 ;  /* 0x0000000b00137c82 */ /* 0x000fe20008000000 */
[----:B------:R-:W-:Y:S01]  /*1ea0*/  UMOV UR11, 0x80000020 ;  /* 0x80000020000b7882 */ /* 0x000fe20000000000 */
[----:B------:R-:W-:Y:S02]  /*1eb0*/  WARPGROUP.DEPBAR.LE gsb0, 0x0 ;  /* 0x00008000000079c5 */ /* 0x000fe40000010000 */
[----:B------:R-:W-:-:S06]  /*1ec0*/  WARPGROUP.ARRIVE ;  /* 0x00000000000079c5 */ /* 0x000fcc0000000000 */
[----:B------:R-:W-:Y:S01]  /*1ed0*/  HGMMA.64x16x16.F32.BF16 R40, gdesc[UR12], R40, gsb0 ;  /* 0x002000000c2879f0 */ /* 0x000fe20008001828 */
[----:B------:R-:W-:Y:S02]  /*1ee0*/  UIADD3 UR12, UR10, 0x2, URZ ;  /* 0x000000020a0c7890 */ /* 0x000fe4000fffe03f */
[----:B------:R-:W-:Y:S01]  /*1ef0*/  UIADD3 UR14, UR10, 0x42, URZ ;  /* 0x000000420a0e7890 */ /* 0x000fe2000fffe03f */
[----:B------:R-:W-:Y:S01]  /*1f00*/  UMOV UR13, UR9 ;  /* 0x00000009000d7c82 */ /* 0x000fe20008000000 */
[----:B------:R-:W-:Y:S01]  /*1f10*/  UMOV UR15, 0x80000020 ;  /* 0x80000020000f7882 */ /* 0x000fe20000000000 */
[----:B------:R-:W-:Y:S02]  /*1f20*/  WARPGROUP.DEPBAR.LE gsb0, 0x0 ;  /* 0x00008000000079c5 */ /* 0x000fe40000010000 */
[----:B------:R-:W-:-:S06]  /*1f30*/  WARPGROUP.ARRIVE ;  /* 0x00000000000079c5 */ /* 0x000fcc0000000000 */
[----:B------:R-:W-:Y:S01]  /*1f40*/  HGMMA.64x16x16.F32.BF16 R56, gdesc[UR16], R56, gsb0 ;  /* 0x00200000103879f0 */ /* 0x000fe20008001838 */
[----:B------:R-:W-:Y:S01]  /*1f50*/  UIADD3 UR18, UR10, 0x82, URZ ;  /* 0x000000820a127890 */ /* 0x000fe2000fffe03f */
[----:B------:R-:W-:Y:S02]  /*1f60*/  UMOV UR16, UR8 ;  /* 0x0000000800107c82 */ /* 0x000fe40008000000 */
[----:B------:R-:W-:Y:S01]  /*1f70*/  UMOV UR10, UR12 ;  /* 0x0000000c000a7c82 */ /* 0x000fe20008000000 */
        /* <DEDUP_REMOVED lines=29> */
[----:B------:R-:W-:Y:S01]  /*2150*/  BPT.TRAP 0x1 ;  /* 0x000000040000795c */ /* 0x000fe20000300000 */
.L_x_28:
[----:B------:R-:W-:-:S13]  /*2160*/  ISETP.NE.AND P1, PT, R23, RZ, PT ;  /* 0x000000ff1700720c */ /* 0x000fda0003f25270 */
[----:B01----:R-:W-:-:S05]  /*2170*/  @P1 LEA R5, R4, UR41, 0x3 ;  /* 0x0000002904051c11 */ /* 0x003fca000f8e18ff */
[----:B------:R-:W-:-:S05]  /*2180*/  @P1 VIADD R5, R5, 0x58 ;  /* 0x0000005805051836 */ /* 0x000fca0000000000 */
[----:B------:R-:W-:-:S04]  /*2190*/  @P1 PRMT R5, R22, 0x654, R5 ;  /* 0x0000065416051816 */ /* 0x000fc80000000005 */
[----:B------:R0:W-:Y:S01]  /*21a0*/  @P1 SYNCS.ARRIVE.TRANS64.RED.A1T0 RZ, [R5+URZ], RZ ;  /* 0x000000ff05ff19a7 */ /* 0x0001e2000810043f */
[----:B------:R-:W-:-:S13]  /*21b0*/  ISETP.GT.U32.AND P1, PT, R19, 0x1, PT ;  /* 0x000000011300780c */ /* 0x000fda0003f24070 */
[----:B0-----:R-:W-:Y:S05]  /*21c0*/  @P1 BRA `(.L_x_29) ;  /* 0x0000000000041947 */ /* 0x001fea0003800000 */
[----:B------:R-:W-:Y:S01]  /*21d0*/  BPT.TRAP 0x1 ;  /* 0x000000040000795c */ /* 0x000fe20000300000 */
.L_x_29:
[----:B------:R-:W-:Y:S01]  /*21e0*/  UIADD3 UR6, UR6, 0x1, URZ ;  /* 0x0000000106067890 */ /* 0x000fe2000fffe03f */
[C---:B------:R-:W-:Y:S01]  /*21f0*/  ISETP.GT.AND P2, PT, R3.reuse, 0x1, PT ;  /* 0x000000010300780c */ /* 0x040fe20003f44270 */
[----:B------:R-:W-:Y:S02]  /*2200*/  VIADD R4, R4, 0x1 ;  /* 0x0000000104047836 */ /* 0x000fe40000000000 */
[----:B------:R-:W-:Y:S01]  /*2210*/  UISETP.NE.AND UP0, UPT, UR6, 0xb, UPT ;  /* 0x0000000b0600788c */ /* 0x000fe2000bf05270 */
[----:B------:R-:W-:Y:S02]  /*2220*/  VIADD R3, R3, 0xffffffff ;  /* 0xffffffff03037836 */ /* 0x000fe40000000000 */
[C---:B------:R-:W-:Y:S01]  /*2230*/  ISETP.NE.AND P1, PT, R4.reuse, 0xb, PT ;  /* 0x0000000b0400780c */ /* 0x040fe20003f25270 */
[----:B------:R-:W-:Y:S02]  /*2240*/  USEL UR7, URZ, 0x1, UP0 ;  /* 0x000000013f077887 */ /* 0x000fe40008000000 */
[----:B------:R-:W-:Y:S01]  /*2250*/  USEL UR6, UR6, URZ, UP0 ;  /* 0x0000003f06067287 */ /* 0x000fe20008000000 */
[----:B------:R-:W-:-:S03]  /*2260*/  SEL R4, R4, RZ, P1 ;  /* 0x000000ff04047207 */ /* 0x000fc60000800000 */
[----:B------:R-:W-:Y:S01]  /*2270*/  LOP3.LUT R7, R7, UR7, RZ, 0x3c, !PT ;  /* 0x0000000707077c12 */ /* 0x000fe2000f8e3cff */
[----:B------:R-:W-:Y:S07]  /*2280*/  @P2 BRA `(.L_x_30) ;  /* 0xfffffff800542947 */ /* 0x000fee000383ffff */
.L_x_23:
[----:B------:R-:W2:Y:S02]  /*2290*/  LDC R3, c[0x0][0x28c] ;  /* 0x0000a300ff037b82 */ /* 0x000ea40000000800 */
[----:B--2---:R-:W-:-:S13]  /*22a0*/  ISETP.GE.AND P1, PT, R3, 0x1, PT ;  /* 0x000000010300780c */ /* 0x004fda0003f26270 */
[----:B------:R-:W-:Y:S05]  /*22b0*/  @!P1 BRA `(.L_x_31) ;  /* 0x0000000000389947 */ /* 0x000fea0003800000 */
[----:B------:R-:W-:Y:S05]  /*22c0*/  @!P0 BRA `(.L_x_32) ;  /* 0x0000000000048947 */ /* 0x000fea0003800000 */
[----:B------:R-:W-:Y:S01]  /*22d0*/  BPT.TRAP 0x1 ;  /* 0x000000040000795c */ /* 0x000fe20000300000 */
.L_x_32:
[----:B------:R-:W-:-:S13]  /*22e0*/  ISETP.NE.AND P0, PT, R23, RZ, PT ;  /* 0x000000ff1700720c */ /* 0x000fda0003f05270 */
[----:B------:R-:W-:-:S04]  /*22f0*/  @P0 VIADD R0, R0, UR39 ;  /* 0x0000002700000c36 */ /* 0x000fc80008000000 */
[----:B01----:R-:W-:-:S05]  /*2300*/  @P0 IMAD.WIDE.U32 R4, R0, -0x45d1745d, RZ ;  /* 0xba2e8ba300040825 */ /* 0x003fca00078e00ff */
[----:B------:R-:W-:-:S05]  /*2310*/  @P0 SHF.R.U32.HI R5, RZ, 0x3, R5 ;  /* 0x00000003ff050819 */ /* 0x000fca0000011605 */
[----:B------:R-:W-:-:S05]  /*2320*/  @P0 IMAD R0, R5, -0xb, R0 ;  /* 0xfffffff505000824 */ /* 0x000fca00078e0200 */
[----:B------:R-:W-:-:S05]  /*2330*/  @P0 LEA R0, R0, UR41, 0x3 ;  /* 0x0000002900000c11 */ /* 0x000fca000f8e18ff */
[----:B------:R-:W-:-:S05]  /*2340*/  @P0 VIADD R3, R0, 0x58 ;  /* 0x0000005800030836 */ /* 0x000fca0000000000 */
[----:B------:R-:W-:-:S04]  /*2350*/  @P0 PRMT R3, R22, 0x654, R3 ;  /* 0x0000065416030816 */ /* 0x000fc80000000003 */
[----:B------:R2:W-:Y:S01]  /*2360*/  @P0 SYNCS.ARRIVE.TRANS64.RED.A1T0 RZ, [R3+URZ], RZ ;  /* 0x000000ff03ff09a7 */ /* 0x0005e2000810043f */
[----:B------:R-:W-:-:S13]  /*2370*/  ISETP.GT.U32.AND P0, PT, R19, 0x1, PT ;  /* 0x000000011300780c */ /* 0x000fda0003f04070 */
[----:B--2---:R-:W-:Y:S05]  /*2380*/  @P0 BRA `(.L_x_31) ;  /* 0x0000000000040947 */ /* 0x004fea0003800000 */
[----:B------:R-:W-:Y:S01]  /*2390*/  BPT.TRAP 0x1 ;  /* 0x000000040000795c */ /* 0x000fe20000300000 */
.L_x_31:
[----:B------:R-:W2:Y:S01]  /*23a0*/  LDC R7, c[0x0][0x288] ;  /* 0x0000a200ff077b82 */ /* 0x000ea20000000800 */
[--C-:B------:R-:W-:Y:S01]  /*23b0*/  SHF.R.U32.HI R0, RZ, 0x2, R18.reuse ;  /* 0x00000002ff007819 */ /* 0x100fe20000011612 */
[----:B------:R-:W-:Y:S01]  /*23c0*/  IMAD R77, R77, 0x30, RZ ;  /* 0x000000304d4d7824 */ /* 0x000fe200078e02ff */
[----:B01----:R-:W-:Y:S01]  /*23d0*/  SHF.R.U32.HI R5, RZ, 0x7, R18 ;  /* 0x00000007ff057819 */ /* 0x003fe20000011612 */
[----:B------:R-:W-:Y:S01]  /*23e0*/  UIADD3 UR39, UR40, UR39, URZ ;  /* 0x0000002728277290 */ /* 0x000fe2000fffe03f */
[----:B------:R-:W-:Y:S01]  /*23f0*/  LOP3.LUT R3, R0, 0x7, RZ, 0xc0, !PT ;  /* 0x0000000700037812 */ /* 0x000fe200078ec0ff */
[C---:B------:R-:W-:Y:S01]  /*2400*/  IMAD.SHL.U32 R10, R18.reuse, 0x2, RZ ;  /* 0x00000002120a7824 */ /* 0x040fe200078e00ff */
[----:B------:R-:W-:Y:S01]  /*2410*/  LOP3.LUT R0, R5, 0x1, RZ, 0xc0, !PT ;  /* 0x0000000105007812 */ /* 0x000fe200078ec0ff */
[----:B------:R-:W-:Y:S01]  /*2420*/  UISETP.GT.U32.AND UP0, UPT, UR39, 0xa, UPT ;  /* 0x0000000a2700788c */ /* 0x000fe2000bf04070 */
[----:B------:R-:W-:Y:S01]  /*2430*/  LOP3.LUT R4, R18, 0x60, RZ, 0xc0, !PT ;  /* 0x0000006012047812 */ /* 0x000fe200078ec0ff */
[----:B------:R-:W-:Y:S01]  /*2440*/  ULDC UR7, c[0x0][0x284] ;  /* 0x0000a10000077ab9 */ /* 0x000fe20000000800 */
[----:B------:R-:W-:Y:S01]  /*2450*/  UISETP.GE.U32.AND UP1, UPT, UR40, 0xb, UPT ;  /* 0x0000000b2800788c */ /* 0x000fe2000bf26070 */
[----:B------:R-:W-:Y:S01]  /*2460*/  IMAD.SHL.U32 R8, R0, 0x40, RZ ;  /* 0x0000004000087824 */ /* 0x000fe200078e00ff */
[----:B------:R-:W-:Y:S01]  /*2470*/  SHF.R.U32.HI R6, RZ, 0x1, R4 ;  /* 0x00000001ff067819 */ /* 0x000fe20000011604 */
[----:B------:R-:W-:Y:S01]  /*2480*/  UISETP.LT.U32.AND UP0, UPT, UR40, 0xb, UP0 ;  /* 0x0000000b2800788c */ /* 0x000fe20008701070 */
[----:B------:R-:W-:Y:S01]  /*2490*/  LOP3.LUT R4, R18, 0x3, RZ, 0xc0, !PT ;  /* 0x0000000312047812 */ /* 0x000fe200078ec0ff */
[----:B------:R-:W-:Y:S01]  /*24a0*/  ULDC.64 UR8, c[0x0][0x5d0] ;  /* 0x0001740000087ab9 */ /* 0x000fe20000000a00 */
[--C-:B------:R-:W-:Y:S01]  /*24b0*/  IADD3 R5, RZ, -R6, -R3.reuse ;  /* 0x80000006ff057210 */ /* 0x100fe20007ffe803 */
[----:B------:R-:W-:Y:S01]  /*24c0*/  UIMAD.WIDE.U32 UR4, UR39, -0x45d1745d, URZ ;  /* 0xba2e8ba3270478a5 */ /* 0x000fe2000f8e003f */
[----:B------:R-:W-:Y:S01]  /*24d0*/  LOP3.LUT R3, R8, 0x40, R3, 0xe2, !PT ;  /* 0x0000004008037812 */ /* 0x000fe200078ee203 */
[----:B------:R-:W-:Y:S01]  /*24e0*/  USEL UR6, URZ, 0x1, !UP0 ;  /* 0x000000013f067887 */ /* 0x000fe2000c000000 */
[----:B------:R-:W-:Y:S01]  /*24f0*/  SHF.R.S32.HI R83, RZ, 0x1f, R73 ;  /* 0x0000001fff537819 */ /* 0x000fe20000011449 */
[----:B------:R-:W-:Y:S01]  /*2500*/  IMAD.WIDE R12, R76, 0x100, RZ ;  /* 0x000001004c0c7825 */ /* 0x000fe200078e02ff */
[C---:B------:R-:W-:Y:S01]  /*2510*/  LOP3.LUT R10, R77.reuse, 0x6, R10, 0xf8, !PT ;  /* 0x000000064d0a7812 */ /* 0x040fe200078ef80a */
[----:B------:R-:W-:Y:S01]  /*2520*/  USHF.R.U32.HI UR4, URZ, 0x3, UR5 ;  /* 0x000000033f047899 */ /* 0x000fe20008011605 */
[----:B--2---:R-:W-:Y:S01]  /*2530*/  ISETP.GE.AND P0, PT, R77, R7, PT ;  /* 0x000000074d00720c */ /* 0x004fe20003f06270 */
[----:B------:R-:W-:Y:S01]  /*2540*/  IMAD R8, R4, -0x2, R7 ;  /* 0xfffffffe04087824 */ /* 0x000fe200078e0207 */
[----:B------:R-:W-:Y:S01]  /*2550*/  SHF.R.S32.HI R11, RZ, 0x1f, R10 ;  /* 0x0000001fff0b7819 */ /* 0x000fe2000001140a */
[----:B------:R-:W-:Y:S01]  /*2560*/  IMAD.SHL.U32 R7, R76, 0x100, RZ ;  /* 0x000001004c077824 */ /* 0x000fe200078e00ff */
[----:B------:R-:W-:Y:S01]  /*2570*/  ULOP3.LUT UR38, UR38, UR6, URZ, 0x3c, !UPT ;  /* 0x0000000626267292 */ /* 0x000fe2000f8e3c3f */
[----:B------:R-:W-:Y:S01]  /*2580*/  IMAD R4, R83, UR8, RZ ;  /* 0x0000000853047c24 */ /* 0x000fe2000f8e02ff */
[----:B------:R-:W-:Y:S01]  /*2590*/  LOP3.LUT R95, R12, R3, R6, 0xfe, !PT ;  /* 0x000000030c5f7212 */ /* 0x000fe200078efe06 */
[----:B------:R-:W-:Y:S01]  /*25a0*/  IMAD R0, R0, -0x40, R5 ;  /* 0xffffffc000007824 */ /* 0x000fe200078e0205 */
[----:B------:R-:W-:Y:S01]  /*25b0*/  ISETP.GE.OR P0, PT, R7, UR7, P0 ;  /* 0x0000000707007c0c */ /* 0x000fe20008706670 */
[C---:B------:R-:W-:Y:S01]  /*25c0*/  IMAD R9, R73.reuse, UR9, R4 ;  /* 0x0000000949097c24 */ /* 0x040fe2000f8e0204 */
[----:B------:R-:W-:Y:S01]  /*25d0*/  UIMAD UR39, UR4, -0xb, UR39 ;  /* 0xfffffff5042778a4 */ /* 0x000fe2000f8e0227 */
[----:B------:R-:W-:Y:S01]  /*25e0*/  IMAD.WIDE.U32 R4, R73, UR8, R10 ;  /* 0x0000000849047c25 */ /* 0x000fe2000f8e000a */
[----:B------:R-:W-:Y:S01]  /*25f0*/  @UP1 ULOP3.LUT UR38, UR38, 0x1, UR4, 0x78, !UPT ;  /* 0x0000000126261892 */ /* 0x000fe2000f8e7804 */
[----:B------:R-:W-:-:S02]  /*2600*/  IADD3 R3, -R7, UR7, R0 ;  /* 0x0000000707037c10 */ /* 0x000fc4000fffe100 */
[----:B------:R-:W-:Y:S02]  /*2610*/  IMAD.IADD R6, R8, 0x1, -R77 ;  /* 0x0000000108067824 */ /* 0x000fe400078e0a4d */
[----:B------:R-:W-:Y:S02]  /*2620*/  IMAD.IADD R9, R5, 0x1, R9 ;  /* 0x0000000105097824 */ /* 0x000fe400078e0209 */
[----:B------:R-:W-:Y:S02]  /*2630*/  IMAD.MOV.U32 R0, RZ, RZ, -0x1 ;  /* 0xffffffffff007424 */ /* 0x000fe400078e00ff */
[----:B------:R-:W-:Y:S01]  /*2640*/  IMAD.MOV.U32 R8, RZ, RZ, R4 ;  /* 0x000000ffff087224 */ /* 0x000fe200078e0004 */
[----:B------:R-:W-:Y:S06]  /*2650*/  @P0 BRA `(.L_x_33) ;  /* 0x0000003000b80947 */ /* 0x000fec0003800000 */
[----:B------:R-:W0:Y:S01]  /*2660*/  LDC.64 R4, c[0x0][0x5c8] ;  /* 0x00017200ff047b82 */ /* 0x000e220000000a00 */
[----:B-----5:R-:W-:Y:S01]  /*2670*/  FSETP.NEU.AND P2, PT, R74, RZ, PT ;  /* 0x000000ff4a00720b */ /* 0x020fe20003f4d000 */
[----:B------:R-:W-:Y:S01]  /*2680*/  BSSY B0, `(.L_x_33) ;  /* 0x000032b000007945 */ /* 0x000fe20003800000 */
[----:B------:R-:W-:-:S04]  /*2690*/  ISETP.GT.AND P0, PT, R6, RZ, PT ;  /* 0x000000ff0600720c */ /* 0x000fc80003f04270 */
[----:B------:R-:W-:Y:S01]  /*26a0*/  ISETP.GT.AND P1, PT, R3, RZ, P0 ;  /* 0x000000ff0300720c */ /* 0x000fe20000724270 */
[-C--:B0-----:R-:W-:Y:S02]  /*26b0*/  IMAD R14, R13, R4.reuse, RZ ;  /* 0x000000040d0e7224 */ /* 0x081fe400078e02ff */
[----:B------:R-:W-:-:S04]  /*26c0*/  IMAD.WIDE.U32 R80, R95, R4, R8 ;  /* 0x000000045f507225 */ /* 0x000fc800078e0008 */
[----:B------:R-:W-:-:S04]  /*26d0*/  IMAD R7, R95, R5, R14 ;  /* 0x000000055f077224 */ /* 0x000fc800078e020e */
[----:B------:R-:W-:Y:S01]  /*26e0*/  IMAD.IADD R87, R81, 0x1, R7 ;  /* 0x0000000151577824 */ /* 0x000fe200078e0207 */
[----:B------:R-:W-:Y:S06]  /*26f0*/  @!P2 BRA `(.L_x_34) ;  /* 0x000000240004a947 */ /* 0x000fec0003800000 */
[----:B------:R-:W0:Y:S01]  /*2700*/  LDC.64 R20, c[0x0][0x5b8] ;  /* 0x00016e00ff147b82 */ /* 0x000e220000000a00 */
[----:B------:R-:W-:-:S07]  /*2710*/  ULDC.64 UR4, c[0x0][0x5c0] ;  /* 0x0001700000047ab9 */ /* 0x000fce0000000a00 */
[----:B------:R-:W1:Y:S08]  /*2720*/  LDC.64 R78, c[0x0][0x5b0] ;  /* 0x00016c00ff4e7b82 */ /* 0x000e700000000a00 */
[----:B------:R-:W2:Y:S01]  /*2730*/  LDC.64 R14, c[0x0][0x5a8] ;  /* 0x00016a00ff0e7b82 */ /* 0x000ea20000000a00 */
[-C--:B0-----:R-:W-:Y:S02]  /*2740*/  IMAD R8, R83, R20.reuse, RZ ;  /* 0x0000001453087224 */ /* 0x081fe400078e02ff */
[----:B------:R-:W-:-:S04]  /*2750*/  IMAD.WIDE.U32 R82, R73, R20, R10 ;  /* 0x0000001449527225 */ /* 0x000fc800078e000a */
[----:B------:R-:W-:Y:S02]  /*2760*/  IMAD R91, R73, R21, R8 ;  /* 0x00000015495b7224 */ /* 0x000fe400078e0208 */
[-C--:B-1----:R-:W-:Y:S02]  /*2770*/  IMAD R12, R13, R78.reuse, RZ ;  /* 0x0000004e0d0c7224 */ /* 0x082fe400078e02ff */
[----:B------:R-:W-:Y:S02]  /*2780*/  IMAD.IADD R85, R83, 0x1, R91 ;  /* 0x0000000153557824 */ /* 0x000fe400078e025b */
[----:B------:R-:W-:Y:S02]  /*2790*/  IMAD.MOV.U32 R84, RZ, RZ, R82 ;  /* 0x000000ffff547224 */ /* 0x000fe400078e0052 */
[C---:B------:R-:W-:Y:S02]  /*27a0*/  IMAD R93, R95.reuse, R79, R12 ;  /* 0x0000004f5f5d7224 */ /* 0x040fe400078e020c */
[----:B------:R-:W-:-:S04]  /*27b0*/  IMAD.WIDE.U32 R8, R95, R78, R84 ;  /* 0x0000004e5f087225 */ /* 0x000fc800078e0054 */
[----:B------:R-:W-:Y:S01]  /*27c0*/  IMAD.IADD R7, R9, 0x1, R93 ;  /* 0x0000000109077824 */ /* 0x000fe200078e025d */
[----:B--2---:R-:W-:-:S04]  /*27d0*/  LEA R12, P2, R8, R14, 0x1 ;  /* 0x0000000e080c7211 */ /* 0x004fc800078408ff */
[----:B------:R-:W-:-:S05]  /*27e0*/  LEA.HI.X R13, R8, R15, R7, 0x1, P2 ;  /* 0x0000000f080d7211 */ /* 0x000fca00010f0c07 */
[----:B------:R0:W2:Y:S01]  /*27f0*/  @P1 LDG.E.LTC128B.U16 R7, desc[UR36][R12.64] ;  /* 0x000000240c071981 */ /* 0x0000a2000c1e1520 */
[----:B------:R-:W-:Y:S01]  /*2800*/  LEA R8, P2, R80, UR4, 0x1 ;  /* 0x0000000450087c11 */ /* 0x000fe2000f8408ff */
[----:B------:R-:W-:Y:S01]  /*2810*/  IMAD.WIDE.U32 R76, R95, R78, R10 ;  /* 0x0000004e5f4c7225 */ /* 0x000fe200078e000a */
[----:B------:R-:W-:Y:S01]  /*2820*/  ISETP.GT.AND P3, PT, R6, 0x1, PT ;  /* 0x000000010600780c */ /* 0x000fe20003f64270 */
[----:B------:R-:W-:Y:S01]  /*2830*/  BSSY B1, `(.L_x_35) ;  /* 0x0000011000017945 */ /* 0x000fe20003800000 */
[----:B------:R-:W-:Y:S01]  /*2840*/  SHF.L.U64.HI R81, R78, 0x3, R79 ;  /* 0x000000034e517819 */ /* 0x000fe2000001024f */
[----:B------:R-:W-:Y:S02]  /*2850*/  IMAD.IADD R77, R93, 0x1, R77 ;  /* 0x000000015d4d7824 */ /* 0x000fe400078e024d */
[----:B------:R-:W-:-:S04]  /*2860*/  IMAD.WIDE.U32 R76, R73, R20, R76 ;  /* 0x00000014494c7225 */ /* 0x000fc800078e004c */
[----:B0-----:R-:W-:Y:S01]  /*2870*/  IMAD.IADD R13, R91, 0x1, R77 ;  /* 0x000000015b0d7824 */ /* 0x001fe200078e024d */
[----:B------:R-:W-:-:S04]  /*2880*/  LEA R12, P4, R76, R14, 0x1 ;  /* 0x0000000e4c0c7211 */ /* 0x000fc800078808ff */
[----:B------:R-:W-:Y:S01]  /*2890*/  LEA.HI.X R13, R76, R15, R13, 0x1, P4 ;  /* 0x0000000f4c0d7211 */ /* 0x000fe200020f0c0d */
[----:B--2---:R-:W-:-:S04]  /*28a0*/  IMAD.U32 R9, R7, 0x10000, RZ ;  /* 0x0001000007097824 */ /* 0x004fc800078e00ff */
[----:B------:R-:W-:-:S04]  /*28b0*/  FMUL R9, R9, R74 ;  /* 0x0000004a09097220 */ /* 0x000fc80000400000 */
[----:B------:R-:W-:Y:S01]  /*28c0*/  FFMA R64, R64, R72, R9 ;  /* 0x0000004840407223 */ /* 0x000fe20000000009 */
[----:B------:R-:W-:Y:S01]  /*28d0*/  LEA.HI.X R9, R80, UR5, R87, 0x1, P2 ;  /* 0x0000000550097c11 */ /* 0x000fe200090f0c57 */
[----:B------:R-:W-:Y:S01]  /*28e0*/  IMAD.SHL.U32 R80, R78, 0x8, RZ ;  /* 0x000000084e507824 */ /* 0x000fe200078e00ff */
[----:B------:R-:W-:Y:S02]  /*28f0*/  ISETP.GT.AND P2, PT, R3, RZ, P3 ;  /* 0x000000ff0300720c */ /* 0x000fe40001f44270 */
[----:B------:R-:W-:-:S05]  /*2900*/  F2FP.BF16.F32.PACK_AB R64, RZ, R64 ;  /* 0x00000040ff40723e */ /* 0x000fca00000010ff */
[----:B------:R0:W-:Y:S06]  /*2910*/  @P1 STG.E.U16 desc[UR36][R8.64], R64 ;  /* 0x0000004008001986 */ /* 0x0001ec000c101524 */
[----:B------:R-:W-:Y:S05]  /*2920*/  @!P2 BRA `(.L_x_36) ;  /* 0x000000000004a947 */ /* 0x000fea0003800000 */
[----:B------:R1:W5:Y:S02]  /*2930*/  LDG.E.LTC128B.U16 R7, desc[UR36][R12.64+0x2] ;  /* 0x000002240c077981 */ /* 0x000364000c1e1520 */
.L_x_36:
[----:B------:R-:W-:Y:S05]  /*2940*/  BSYNC B1 ;  /* 0x0000000000017941 */ /* 0x000fea0003800000 */
.L_x_35:
[----:B-----5:R-:W-:Y:S01]  /*2950*/  IMAD.U32 R21, R7, 0x10000, RZ ;  /* 0x0001000007157824 */ /* 0x020fe200078e00ff */
[----:B------:R-:W-:Y:S01]  /*2960*/  ISETP.GT.AND P1, PT, R3, 0x8, P0 ;  /* 0x000000080300780c */ /* 0x000fe20000724270 */
[----:B------:R-:W-:Y:S01]  /*2970*/  IMAD.WIDE.U32 R88, R95, R78, R80 ;  /* 0x0000004e5f587225 */ /* 0x000fe200078e0050 */
[----:B------:R-:W-:-:S03]  /*2980*/  PRMT R90, R7, 0x7610, R90 ;  /* 0x00007610075a7816 */ /* 0x000fc6000000005a */
[----:B0-----:R-:W-:Y:S01]  /*2990*/  FMUL R64, R21, R74 ;  /* 0x0000004a15407220 */ /* 0x001fe20000400000 */
[----:B------:R-:W-:Y:S01]  /*29a0*/  IMAD.IADD R97, R93, 0x1, R89 ;  /* 0x000000015d617824 */ /* 0x000fe200078e0259 */
[----:B------:R-:W-:Y:S02]  /*29b0*/  IADD3 R21, P4, R82, R88, RZ ;  /* 0x0000005852157210 */ /* 0x000fe40007f9e0ff */
[----:B------:R-:W-:-:S03]  /*29c0*/  FFMA R65, R65, R72, R64 ;  /* 0x0000004841417223 */ /* 0x000fc60000000040 */
[----:B------:R-:W-:Y:S01]  /*29d0*/  IMAD.X R76, R97, 0x1, R85, P4 ;  /* 0x00000001614c7824 */ /* 0x000fe200020e0655 */
[C---:B------:R-:W-:Y:S02]  /*29e0*/  LEA R64, P4, R21.reuse, R14, 0x1 ;  /* 0x0000000e15407211 */ /* 0x040fe400078808ff */
[----:B------:R-:W-:Y:S02]  /*29f0*/  F2FP.BF16.F32.PACK_AB R77, RZ, R65 ;  /* 0x00000041ff4d723e */ /* 0x000fe400000010ff */
[----:B------:R-:W-:-:S03]  /*2a00*/  LEA.HI.X R65, R21, R15, R76, 0x1, P4 ;  /* 0x0000000f15417211 */ /* 0x000fc600020f0c4c */
[----:B------:R0:W-:Y:S04]  /*2a10*/  @P2 STG.E.U16 desc[UR36][R8.64+0x2], R77 ;  /* 0x0000024d08002986 */ /* 0x0001e8000c101524 */
[----:B------:R2:W3:Y:S01]  /*2a20*/  @P1 LDG.E.LTC128B.U16 R90, desc[UR36][R64.64] ;  /* 0x00000024405a1981 */ /* 0x0004e2000c1e1520 */
[----:B------:R-:W-:Y:S01]  /*2a30*/  IMAD.SHL.U32 R7, R4, 0x10, RZ ;  /* 0x0000001004077824 */ /* 0x000fe200078e00ff */
[----:B------:R-:W-:Y:S01]  /*2a40*/  IADD3 R86, P2, R10, R88, RZ ;  /* 0x000000580a567210 */ /* 0x000fe20007f5e0ff */
[----:B------:R-:W-:Y:S03]  /*2a50*/  BSSY B1, `(.L_x_37) ;  /* 0x0000011000017945 */ /* 0x000fe60003800000 */
[----:B------:R-:W-:Y:S01]  /*2a60*/  IADD3 R76, P4, R7, R8, RZ ;  /* 0x00000008074c7210 */ /* 0x000fe20007f9e0ff */
[----:B------:R-:W-:Y:S01]  /*2a70*/  IMAD.X R87, R11, 0x1, R97, P2 ;  /* 0x000000010b577824 */ /* 0x000fe200010e0661 */
[----:B------:R-:W-:Y:S01]  /*2a80*/  ISETP.GT.AND P2, PT, R3, 0x8, P3 ;  /* 0x000000080300780c */ /* 0x000fe20001f44270 */
[----:B------:R-:W-:-:S04]  /*2a90*/  IMAD.WIDE.U32 R86, R73, R20, R86 ;  /* 0x0000001449567225 */ /* 0x000fc800078e0056 */
[----:B------:R-:W-:Y:S01]  /*2aa0*/  IMAD.IADD R87, R91, 0x1, R87 ;  /* 0x000000015b577824 */ /* 0x000fe200078e0257 */
[----:B--2---:R-:W-:-:S04]  /*2ab0*/  LEA R64, P5, R86, R14, 0x1 ;  /* 0x0000000e56407211 */ /* 0x004fc800078a08ff */
[----:B------:R-:W-:Y:S01]  /*2ac0*/  LEA.HI.X R65, R86, R15, R87, 0x1, P5 ;  /* 0x0000000f56417211 */ /* 0x000fe200028f0c57 */
[----:B---3--:R-:W-:-:S04]  /*2ad0*/  IMAD.U32 R21, R90, 0x10000, RZ ;  /* 0x000100005a157824 */ /* 0x008fc800078e00ff */
[----:B------:R-:W-:-:S04]  /*2ae0*/  FMUL R21, R21, R74 ;  /* 0x0000004a15157220 */ /* 0x000fc80000400000 */
[----:B------:R-:W-:Y:S01]  /*2af0*/  FFMA R66, R66, R72, R21 ;  /* 0x0000004842427223 */ /* 0x000fe20000000015 */
[----:B------:R-:W-:-:S04]  /*2b00*/  SHF.L.U64.HI R21, R4, 0x4, R5 ;  /* 0x0000000404157819 */ /* 0x000fc80000010205 */
[----:B------:R-:W-:Y:S01]  /*2b10*/  F2FP.BF16.F32.PACK_AB R66, RZ, R66 ;  /* 0x00000042ff42723e */ /* 0x000fe200000010ff */
[----:B0-----:R-:W-:-:S05]  /*2b20*/  IMAD.X R77, R21, 0x1, R9, P4 ;  /* 0x00000001154d7824 */ /* 0x001fca00020e0609 */
[----:B------:R0:W-:Y:S01]  /*2b30*/  @P1 STG.E.U16 desc[UR36][R76.64], R66 ;  /* 0x000000424c001986 */ /* 0x0001e2000c101524 */
[----:B------:R-:W-:Y:S05]  /*2b40*/  @!P2 BRA `(.L_x_38) ;  /* 0x000000000004a947 */ /* 0x000fea0003800000 */
[----:B------:R2:W5:Y:S02]  /*2b50*/  LDG.E.LTC128B.U16 R90, desc[UR36][R64.64+0x2] ;  /* 0x00000224405a7981 */ /* 0x000564000c1e1520 */
.L_x_38:
[----:B------:R-:W-:Y:S05]  /*2b60*/  BSYNC B1 ;  /* 0x0000000000017941 */ /* 0x000fea0003800000 */
.L_x_37:
[----:B-----5:R-:W-:Y:S01]  /*2b70*/  IMAD.U32 R87, R90, 0x10000, RZ ;  /* 0x000100005a577824 */ /* 0x020fe200078e00ff */
[----:B------:R-:W-:Y:S01]  /*2b80*/  ISETP.GT.AND P1, PT, R6, 0x8, PT ;  /* 0x000000080600780c */ /* 0x000fe20003f24270 */
[----:B------:R-:W-:Y:S01]  /*2b90*/  BSSY B1, `(.L_x_39) ;  /* 0x000000c000017945 */ /* 0x000fe20003800000 */
[----:B------:R-:W-:Y:S02]  /*2ba0*/  IMAD R89, R79, 0x78, RZ ;  /* 0x000000784f597824 */ /* 0x000fe400078e02ff */
[----:B0-----:R-:W-:Y:S01]  /*2bb0*/  FMUL R66, R87, R74 ;  /* 0x0000004a57427220 */ /* 0x001fe20000400000 */
[----:B------:R-:W-:-:S03]  /*2bc0*/  ISETP.GT.AND P4, PT, R3, RZ, P1 ;  /* 0x000000ff0300720c */ /* 0x000fc60000f84270 */
[----:B------:R-:W-:Y:S01]  /*2bd0*/  FFMA R66, R67, R72, R66 ;  /* 0x0000004843427223 */ /* 0x000fe20000000042 */
[----:B------:R-:W-:-:S04]  /*2be0*/  IMAD.MOV.U32 R67, RZ, RZ, R97 ;  /* 0x000000ffff437224 */ /* 0x000fc800078e0061 */
[----:B------:R-:W-:-:S04]  /*2bf0*/  F2FP.BF16.F32.PACK_AB R66, RZ, R66 ;  /* 0x00000042ff42723e */ /* 0x000fc800000010ff */
[----:B------:R-:W-:Y:S01]  /*2c00*/  PRMT R86, R66, 0x7610, R86 ;  /* 0x0000761042567816 */ /* 0x000fe20000000056 */
[----:B------:R-:W-:-:S04]  /*2c10*/  IMAD.MOV.U32 R66, RZ, RZ, R88 ;  /* 0x000000ffff427224 */ /* 0x000fc800078e0058 */
[----:B------:R0:W-:Y:S01]  /*2c20*/  @P2 STG.E.U16 desc[UR36][R76.64+0x2], R86 ;  /* 0x000002564c002986 */ /* 0x0001e2000c101524 */
[----:B------:R-:W-:Y:S05]  /*2c30*/  @!P4 BRA `(.L_x_40) ;  /* 0x000000000004c947 */ /* 0x000fea0003800000 */
[----:B------:R3:W5:Y:S02]  /*2c40*/  LDG.E.LTC128B.U16 R90, desc[UR36][R12.64+0x10] ;  /* 0x000010240c5a7981 */ /* 0x000764000c1e1520 */
.L_x_40:
[----:B------:R-:W-:Y:S05]  /*2c50*/  BSYNC B1 ;  /* 0x0000000000017941 */ /* 0x000fea0003800000 */
.L_x_39:
[----:B-----5:R-:W-:Y:S01]  /*2c60*/  IMAD.U32 R79, R90, 0x10000, RZ ;  /* 0x000100005a4f7824 */ /* 0x020fe200078e00ff */
[----:B------:R-:W-:Y:S01]  /*2c70*/  BSSY B1, `(.L_x_41) ;  /* 0x000000d000017945 */ /* 0x000fe20003800000 */
[----:B------:R-:W-:-:S04]  /*2c80*/  IMAD.WIDE.U32 R66, R78, 0x78, R66 ;  /* 0x000000784e427825 */ /* 0x000fc800078e0042 */
[----:B------:R-:W-:Y:S01]  /*2c90*/  FMUL R79, R79, R74 ;  /* 0x0000004a4f4f7220 */ /* 0x000fe20000400000 */
[----:B------:R-:W-:Y:S01]  /*2ca0*/  IMAD.IADD R97, R67, 0x1, R89 ;  /* 0x0000000143617824 */ /* 0x000fe200078e0259 */
[----:B0-----:R-:W-:Y:S02]  /*2cb0*/  IADD3 R86, P2, P5, R82, R66, R80 ;  /* 0x0000004252567210 */ /* 0x001fe40007d5e050 */
[----:B------:R-:W-:Y:S02]  /*2cc0*/  FFMA R79, R68, R72, R79 ;  /* 0x00000048444f7223 */ /* 0x000fe4000000004f */
[----:B------:R-:W-:-:S03]  /*2cd0*/  IADD3.X R87, R85, R97, R81, P2, P5 ;  /* 0x0000006155577210 */ /* 0x000fc600017ea451 */
[----:B------:R-:W-:Y:S02]  /*2ce0*/  F2FP.BF16.F32.PACK_AB R79, RZ, R79 ;  /* 0x0000004fff4f723e */ /* 0x000fe400000010ff */
[----:B------:R-:W-:-:S03]  /*2cf0*/  ISETP.GT.AND P2, PT, R6, 0x9, PT ;  /* 0x000000090600780c */ /* 0x000fc60003f44270 */
[----:B------:R0:W-:Y:S01]  /*2d00*/  @P4 STG.E.U16 desc[UR36][R8.64+0x10], R79 ;  /* 0x0000104f08004986 */ /* 0x0001e2000c101524 */
[----:B------:R-:W-:-:S13]  /*2d10*/  ISETP.GT.AND P5, PT, R3, RZ, P2 ;  /* 0x000000ff0300720c */ /* 0x000fda00017a4270 */
[----:B0-----:R-:W-:Y:S05]  /*2d20*/  @!P5 BRA `(.L_x_42) ;  /* 0x000000000004d947 */ /* 0x001fea0003800000 */
[----:B------:R0:W5:Y:S02]  /*2d30*/  LDG.E.LTC128B.U16 R90, desc[UR36][R12.64+0x12] ;  /* 0x000012240c5a7981 */ /* 0x000164000c1e1520 */
.L_x_42:
[----:B------:R-:W-:Y:S05]  /*2d40*/  BSYNC B1 ;  /* 0x0000000000017941 */ /* 0x000fea0003800000 */
.L_x_41:
[----:B-----5:R-:W-:Y:S01]  /*2d50*/  IMAD.U32 R79, R90, 0x10000, RZ ;  /* 0x000100005a4f7824 */ /* 0x020fe200078e00ff */
[----:B------:R-:W-:Y:S01]  /*2d60*/  ISETP.GT.AND P4, PT, R3, 0x8, P1 ;  /* 0x000000080300780c */ /* 0x000fe20000f84270 */
[----:B------:R-:W-:Y:S02]  /*2d70*/  BSSY B1, `(.L_x_43) ;  /* 0x0000007000017945 */ /* 0x000fe40003800000 */
[----:B------:R-:W-:-:S04]  /*2d80*/  FMUL R68, R79, R74 ;  /* 0x0000004a4f447220 */ /* 0x000fc80000400000 */
[----:B------:R-:W-:-:S05]  /*2d90*/  FFMA R68, R69, R72, R68 ;  /* 0x0000004845447223 */ /* 0x000fca0000000044 */
[----:B------:R-:W-:-:S05]  /*2da0*/  F2FP.BF16.F32.PACK_AB R68, RZ, R68 ;  /* 0x00000044ff44723e */ /* 0x000fca00000010ff */
[----:B------:R4:W-:Y:S01]  /*2db0*/  @P5 STG.E.U16 desc[UR36][R8.64+0x12], R68 ;  /* 0x0000124408005986 */ /* 0x0009e2000c101524 */
[----:B------:R-:W-:Y:S05]  /*2dc0*/  @!P4 BRA `(.L_x_44) ;  /* 0x000000000004c947 */ /* 0x000fea0003800000 */
[----:B------:R0:W5:Y:S02]  /*2dd0*/  LDG.E.LTC128B.U16 R90, desc[UR36][R64.64+0x10] ;  /* 0x00001024405a7981 */ /* 0x000164000c1e1520 */
.L_x_44:
[----:B------:R-:W-:Y:S05]  /*2de0*/  BSYNC B1 ;  /* 0x0000000000017941 */ /* 0x000fea0003800000 */
.L_x_43:
        /* <DEDUP_REMOVED lines=9> */
.L_x_46:
[----:B------:R-:W-:Y:S05]  /*2e80*/  BSYNC B1 ;  /* 0x0000000000017941 */ /* 0x000fea0003800000 */
.L_x_45:
[----:B-----5:R-:W-:-:S04]  /*2e90*/  IMAD.U32 R67, R90, 0x10000, RZ ;  /* 0x000100005a437824 */ /* 0x020fc800078e00ff */
[----:B----4-:R-:W-:Y:S01]  /*2ea0*/  FMUL R68, R67, R74 ;  /* 0x0000004a43447220 */ /* 0x010fe20000400000 */
[----:B------:R-:W-:-:S03]  /*2eb0*/  IADD3 R67, P4, R82, R66, RZ ;  /* 0x0000004252437210 */ /* 0x000fc60007f9e0ff */
[----:B------:R-:W-:Y:S02]  /*2ec0*/  FFMA R68, R71, R72, R68 ;  /* 0x0000004847447223 */ /* 0x000fe40000000044 */
[----:B------:R-:W-:Y:S01]  /*2ed0*/  IMAD.X R84, R97, 0x1, R85, P4 ;  /* 0x0000000161547824 */ /* 0x000fe200020e0655 */
[C---:B------:R-:W-:Y:S02]  /*2ee0*/  LEA R66, P4, R67.reuse, R14, 0x1 ;  /* 0x0000000e43427211 */ /* 0x040fe400078808ff */
[----:B------:R-:W-:Y:S02]  /*2ef0*/  F2FP.BF16.F32.PACK_AB R68, RZ, R68 ;  /* 0x00000044ff44723e */ /* 0x000fe400000010ff */
[----:B------:R-:W-:Y:S02]  /*2f00*/  LEA.HI.X R67, R67, R15, R84, 0x1, P4 ;  /* 0x0000000f43437211 */ /* 0x000fe400020f0c54 */
[----:B0-----:R-:W-:-:S05]  /*2f10*/  PRMT R69, R68, 0x7610, R69 ;  /* 0x0000761044457816 */ /* 0x001fca0000000045 */
[----:B------:R0:W-:Y:S01]  /*2f20*/  @P5 STG.E.U16 desc[UR36][R76.64+0x12], R69 ;  /* 0x000012454c005986 */ /* 0x0001e2000c101524 */
[----:B------:R-:W-:-:S13]  /*2f30*/  ISETP.GT.AND P5, PT, R3, 0x80, P0 ;  /* 0x000000800300780c */ /* 0x000fda00007a4270 */
[----:B------:R4:W2:Y:S01]  /*2f40*/  @P5 LDG.E.LTC128B.U16 R90, desc[UR36][R66.64] ;  /* 0x00000024425a5981 */ /* 0x0008a2000c1e1520 */
[----:B------:R-:W-:Y:S01]  /*2f50*/  IMAD.WIDE.U32 R70, R78, 0x78, R80 ;  /* 0x000000784e467825 */ /* 0x000fe200078e0050 */
[----:B------:R-:W-:Y:S03]  /*2f60*/  BSSY B1, `(.L_x_47) ;  /* 0x0000016000017945 */ /* 0x000fe60003800000 */
[----:B------:R-:W-:Y:S02]  /*2f70*/  IMAD.IADD R83, R89, 0x1, R71 ;  /* 0x0000000159537824 */ /* 0x000fe400078e0247 */
[----:B------:R-:W-:Y:S02]  /*2f80*/  IMAD.MOV.U32 R82, RZ, RZ, R70 ;  /* 0x000000ffff527224 */ /* 0x000fe400078e0046 */
[----:B------:R-:W-:Y:S02]  /*2f90*/  IMAD R89, R5, 0xf0, RZ ;  /* 0x000000f005597824 */ /* 0x000fe400078e02ff */
[----:B0-----:R-:W-:-:S04]  /*2fa0*/  IMAD.WIDE.U32 R68, R95, R78, R82 ;  /* 0x0000004e5f447225 */ /* 0x001fc800078e0052 */
[----:B------:R-:W-:Y:S01]  /*2fb0*/  IMAD.WIDE.U32 R84, R4, 0xf0, R76 ;  /* 0x000000f004547825 */ /* 0x000fe200078e004c */
[----:B------:R-:W-:-:S04]  /*2fc0*/  IADD3 R68, P4, R10, R68, RZ ;  /* 0x000000440a447210 */ /* 0x000fc80007f9e0ff */
[----:B------:R-:W-:-:S03]  /*2fd0*/  IADD3.X R69, R11, R93, R69, P4, !PT ;  /* 0x0000005d0b457210 */ /* 0x000fc600027fe445 */
[----:B------:R-:W-:-:S04]  /*2fe0*/  IMAD.WIDE.U32 R68, R73, R20, R68 ;  /* 0x0000001449447225 */ /* 0x000fc800078e0044 */
[----:B------:R-:W-:Y:S01]  /*2ff0*/  IMAD.IADD R5, R91, 0x1, R69 ;  /* 0x000000015b057824 */ /* 0x000fe200078e0245 */
[----:B----4-:R-:W-:Y:S01]  /*3000*/  LEA R66, P4, R68, R14, 0x1 ;  /* 0x0000000e44427211 */ /* 0x010fe200078808ff */
[----:B------:R-:W-:-:S03]  /*3010*/  IMAD.IADD R69, R85, 0x1, R89 ;  /* 0x0000000155457824 */ /* 0x000fc600078e0259 */
[----:B------:R-:W-:Y:S01]  /*3020*/  LEA.HI.X R67, R68, R15, R5, 0x1, P4 ;  /* 0x0000000f44437211 */ /* 0x000fe200020f0c05 */
[----:B------:R-:W-:Y:S01]  /*3030*/  @P5 IMAD.MOV.U32 R68, RZ, RZ, R84 ;  /* 0x000000ffff445224 */ /* 0x000fe200078e0054 */
[----:B------:R-:W-:Y:S01]  /*3040*/  ISETP.GT.AND P4, PT, R3, 0x80, P3 ;  /* 0x000000800300780c */ /* 0x000fe20001f84270 */
[----:B--2---:R-:W-:-:S04]  /*3050*/  IMAD.U32 R79, R90, 0x10000, RZ ;  /* 0x000100005a4f7824 */ /* 0x004fc800078e00ff */
[----:B------:R-:W-:-:S04]  /*3060*/  FMUL R79, R79, R74 ;  /* 0x0000004a4f4f7220 */ /* 0x000fc80000400000 */
[----:B------:R-:W-:-:S05]  /*3070*/  FFMA R79, R56, R72, R79 ;  /* 0x00000048384f7223 */ /* 0x000fca000000004f */
[----:B------:R-:W-:-:S05]  /*3080*/  F2FP.BF16.F32.PACK_AB R79, RZ, R79 ;  /* 0x0000004fff4f723e */ /* 0x000fca00000010ff */
[----:B------:R0:W-:Y:S01]  /*3090*/  @P5 STG.E.U16 desc[UR36][R68.64], R79 ;  /* 0x0000004f44005986 */ /* 0x0001e2000c101524 */
[----:B------:R-:W-:Y:S05]  /*30a0*/  @!P4 BRA `(.L_x_48) ;  /* 0x000000000004c947 */ /* 0x000fea0003800000 */
[----:B------:R2:W5:Y:S02]  /*30b0*/  LDG.E.LTC128B.U16 R90, desc[UR36][R66.64+0x2] ;  /* 0x00000224425a7981 */ /* 0x000564000c1e1520 */
.L_x_48:
[----:B------:R-:W-:Y:S05]  /*30c0*/  BSYNC B1 ;  /* 0x0000000000017941 */ /* 0x000fea0003800000 */
.L_x_47:
[----:B-----5:R-:W-:Y:S01]  /*30d0*/  IMAD.U32 R5, R90, 0x10000, RZ ;  /* 0x000100005a057824 */ /* 0x020fe200078e00ff */
[----:B------:R-:W-:Y:S01]  /*30e0*/  IADD3 R70, P5, R80, R70, RZ ;  /* 0x0000004650467210 */ /* 0x000fe20007fbe0ff */
[----:B------:R-:W-:Y:S01]  /*30f0*/  @P4 IMAD.MOV.U32 R80, RZ, RZ, R84 ;  /* 0x000000ffff504224 */ /* 0x000fe200078e0054 */
[----:B------:R-:W-:Y:S01]  /*3100*/  ISETP.GT.AND P0, PT, R3, 0x88, P0 ;  /* 0x000000880300780c */ /* 0x000fe20000704270 */
[----:B------:R-:W-:Y:S01]  /*3110*/  FMUL R56, R5, R74 ;  /* 0x0000004a05387220 */ /* 0x000fe20000400000 */
[----:B------:R-:W-:Y:S01]  /*3120*/  BSSY B1, `(.L_x_49) ;  /* 0x000000d000017945 */ /* 0x000fe20003800000 */
[----:B------:R-:W-:Y:S02]  /*3130*/  IMAD.X R71, R83, 0x1, R81, P5 ;  /* 0x0000000153477824 */ /* 0x000fe400028e0651 */
[----:B------:R-:W-:Y:S01]  /*3140*/  FFMA R56, R57, R72, R56 ;  /* 0x0000004839387223 */ /* 0x000fe20000000038 */
[----:B------:R-:W-:Y:S02]  /*3150*/  @P4 IMAD.MOV.U32 R81, RZ, RZ, R69 ;  /* 0x000000ffff514224 */ /* 0x000fe400078e0045 */
[----:B0-----:R-:W-:-:S02]  /*3160*/  IMAD.WIDE.U32 R78, R95, R78, R70 ;  /* 0x0000004e5f4e7225 */ /* 0x001fc400078e0046 */
[----:B------:R-:W-:Y:S02]  /*3170*/  F2FP.BF16.F32.PACK_AB R56, RZ, R56 ;  /* 0x00000038ff38723e */ /* 0x000fe400000010ff */
[----:B------:R-:W-:Y:S02]  /*3180*/  IADD3 R70, P5, R10, R78, RZ ;  /* 0x0000004e0a467210 */ /* 0x000fe40007fbe0ff */
[----:B------:R-:W-:-:S05]  /*3190*/  PRMT R5, R56, 0x7610, R5 ;  /* 0x0000761038057816 */ /* 0x000fca0000000005 */
[----:B------:R0:W-:Y:S01]  /*31a0*/  @P4 STG.E.U16 desc[UR36][R80.64+0x2], R5 ;  /* 0x0000020550004986 */ /* 0x0001e2000c101524 */
[----:B------:R-:W-:-:S04]  /*31b0*/  LEA R56, P4, R86, R14, 0x1 ;  /* 0x0000000e56387211 */ /* 0x000fc800078808ff */
[----:B------:R-:W-:Y:S01]  /*31c0*/  LEA.HI.X R57, R86, R15, R87, 0x1, P4 ;  /* 0x0000000f56397211 */ /* 0x000fe200020f0c57 */
[----:B------:R-:W-:Y:S08]  /*31d0*/  @!P0 BRA `(.L_x_50) ;  /* 0x0000000000048947 */ /* 0x000ff00003800000 */
[----:B------:R4:W5:Y:S02]  /*31e0*/  LDG.E.LTC128B.U16 R90, desc[UR36][R56.64] ;  /* 0x00000024385a7981 */ /* 0x000964000c1e1520 */
.L_x_50:
[----:B------:R-:W-:Y:S05]  /*31f0*/  BSYNC B1 ;  /* 0x0000000000017941 */ /* 0x000fea0003800000 */
.L_x_49:
[----:B0----5:R-:W-:Y:S01]  /*3200*/  IMAD.U32 R5, R90, 0x10000, RZ ;  /* 0x000100005a057824 */ /* 0x021fe200078e00ff */
[----:B------:R-:W-:Y:S01]  /*3210*/  IADD3 R10, P4, R7, R84, RZ ;  /* 0x00000054070a7210 */ /* 0x000fe20007f9e0ff */
[----:B------:R-:W-:Y:S01]  /*3220*/  BSSY B1, `(.L_x_51) ;  /* 0x000000e000017945 */ /* 0x000fe20003800000 */
[----:B------:R-:W-:Y:S01]  /*3230*/  IADD3.X R71, R11, R93, R79, P5, !PT ;  /* 0x0000005d0b477210 */ /* 0x000fe20002ffe44f */
[----:B------:R-:W-:Y:S01]  /*3240*/  FMUL R5, R5, R74 ;  /* 0x0000004a05057220 */ /* 0x000fe20000400000 */
[----:B------:R-:W-:Y:S01]  /*3250*/  ISETP.GT.AND P3, PT, R3, 0x88, P3 ;  /* 0x000000880300780c */ /* 0x000fe20001f64270 */
[----:B------:R-:W-:Y:S02]  /*3260*/  IMAD.X R11, R69, 0x1, R21, P4 ;  /* 0x00000001450b7824 */ /* 0x000fe400020e0615 */
[----:B------:R-:W-:Y:S01]  /*3270*/  FFMA R5, R58, R72, R5 ;  /* 0x000000483a057223 */ /* 0x000fe20000000005 */
[----:B----4-:R-:W-:-:S04]  /*3280*/  IMAD.WIDE.U32 R56, R73, R20, R70 ;  /* 0x0000001449387225 */ /* 0x010fc800078e0046 */
[----:B------:R-:W-:Y:S01]  /*3290*/  F2FP.BF16.F32.PACK_AB R5, RZ, R5 ;  /* 0x00000005ff05723e */ /* 0x000fe200000010ff */
[----:B------:R-:W-:Y:S01]  /*32a0*/  IMAD.IADD R20, R91, 0x1, R57 ;  /* 0x000000015b147824 */ /* 0x000fe200078e0239 */
[----:B------:R-:W-:-:S03]  /*32b0*/  LEA R14, P5, R56, R14, 0x1 ;  /* 0x0000000e380e7211 */ /* 0x000fc600078a08ff */
[----:B------:R0:W-:Y:S01]  /*32c0*/  @P0 STG.E.U16 desc[UR36][R10.64], R5 ;  /* 0x000000050a000986 */ /* 0x0001e2000c101524 */
[----:B------:R-:W-:Y:S01]  /*32d0*/  LEA.HI.X R15, R56, R15, R20, 0x1, P5 ;  /* 0x0000000f380f7211 */ /* 0x000fe200028f0c14 */
[----:B------:R-:W-:Y:S08]  /*32e0*/  @!P3 BRA `(.L_x_52) ;  /* 0x000000000004b947 */ /* 0x000ff00003800000 */
[----:B------:R4:W5:Y:S02]  /*32f0*/  LDG.E.LTC128B.U16 R90, desc[UR36][R14.64+0x2] ;  /* 0x000002240e5a7981 */ /* 0x000964000c1e1520 */
.L_x_52:
[----:B------:R-:W-:Y:S05]  /*3300*/  BSYNC B1 ;  /* 0x0000000000017941 */ /* 0x000fea0003800000 */
.L_x_51:
[----:B0----5:R-:W-:Y:S01]  /*3310*/  IMAD.U32 R5, R90, 0x10000, RZ ;  /* 0x000100005a057824 */ /* 0x021fe200078e00ff */
        /* <DEDUP_REMOVED lines=8> */
.L_x_54:
[----:B------:R-:W-:Y:S05]  /*33a0*/  BSYNC B1 ;  /* 0x0000000000017941 */ /* 0x000fea0003800000 */
.L_x_53:
[----:B-----5:R-:W-:Y:S01]  /*33b0*/  IMAD.U32 R5, R90, 0x10000, RZ ;  /* 0x000100005a057824 */ /* 0x020fe200078e00ff */
[----:B------:R-:W-:Y:S01]  /*33c0*/  ISETP.GT.AND P3, PT, R3, 0x80, P2 ;  /* 0x000000800300780c */ /* 0x000fe20001764270 */
[----:B------:R-:W-:Y:S01]  /*33d0*/  @P0 IMAD.MOV.U32 R56, RZ, RZ, R84 ;  /* 0x000000ffff380224 */ /* 0x000fe200078e0054 */
[----:B------:R-:W-:Y:S01]  /*33e0*/  BSSY B1, `(.L_x_55) ;  /* 0x0000008000017945 */ /* 0x000fe20003800000 */
[----:B------:R-:W-:Y:S01]  /*33f0*/  FMUL R5, R5, R74 ;  /* 0x0000004a05057220 */ /* 0x000fe20000400000 */
[----:B------:R-:W-:-:S03]  /*3400*/  @P0 IMAD.MOV.U32 R57, RZ, RZ, R69 ;  /* 0x000000ffff390224 */ /* 0x000fc600078e0045 */
[----:B------:R-:W-:-:S05]  /*3410*/  FFMA R5, R60, R72, R5 ;  /* 0x000000483c057223 */ /* 0x000fca0000000005 */
[----:B------:R-:W-:-:S05]  /*3420*/  F2FP.BF16.F32.PACK_AB R5, RZ, R5 ;  /* 0x00000005ff05723e */ /* 0x000fca00000010ff */
[----:B------:R0:W-:Y:S01]  /*3430*/  @P0 STG.E.U16 desc[UR36][R56.64+0x10], R5 ;  /* 0x0000100538000986 */ /* 0x0001e2000c101524 */
[----:B------:R-:W-:Y:S05]  /*3440*/  @!P3 BRA `(.L_x_56) ;  /* 0x000000000004b947 */ /* 0x000fea0003800000 */
[----:B------:R0:W5:Y:S02]  /*3450*/  LDG.E.LTC128B.U16 R90, desc[UR36][R66.64+0x12] ;  /* 0x00001224425a7981 */ /* 0x000164000c1e1520 */
.L_x_56:
[----:B------:R-:W-:Y:S05]  /*3460*/  BSYNC B1 ;  /* 0x0000000000017941 */ /* 0x000fea0003800000 */
.L_x_55:
[----:B0----5:R-:W-:Y:S01]  /*3470*/  IMAD.U32 R5, R90, 0x10000, RZ ;  /* 0x000100005a057824 */ /* 0x021fe200078e00ff */
[----:B------:R-:W-:Y:S01]  /*3480*/  ISETP.GT.AND P1, PT, R3, 0x88, P1 ;  /* 0x000000880300780c */ /* 0x000fe20000f24270 */
[----:B------:R-:W-:Y:S01]  /*3490*/  @P3 IMAD.MOV.U32 R68, RZ, RZ, R84 ;  /* 0x000000ffff443224 */ /* 0x000fe200078e0054 */
[----:B------:R-:W-:Y:S01]  /*34a0*/  BSSY B1, `(.L_x_57) ;  /* 0x0000007000017945 */ /* 0x000fe20003800000 */
[----:B------:R-:W-:-:S04]  /*34b0*/  FMUL R20, R5, R74 ;  /* 0x0000004a05147220 */ /* 0x000fc80000400000 */
[----:B------:R-:W-:-:S05]  /*34c0*/  FFMA R20, R61, R72, R20 ;  /* 0x000000483d147223 */ /* 0x000fca0000000014 */
[----:B------:R-:W-:-:S05]  /*34d0*/  F2FP.BF16.F32.PACK_AB R20, RZ, R20 ;  /* 0x00000014ff14723e */ /* 0x000fca00000010ff */
[----:B------:R0:W-:Y:S01]  /*34e0*/  @P3 STG.E.U16 desc[UR36][R68.64+0x12], R20 ;  /* 0x0000121444003986 */ /* 0x0001e2000c101524 */
[----:B------:R-:W-:Y:S05]  /*34f0*/  @!P1 BRA `(.L_x_58) ;  /* 0x0000000000049947 */ /* 0x000fea0003800000 */
[----:B------:R0:W5:Y:S02]  /*3500*/  LDG.E.LTC128B.U16 R90, desc[UR36][R14.64+0x10] ;  /* 0x000010240e5a7981 */ /* 0x000164000c1e1520 */
.L_x_58:
[----:B------:R-:W-:Y:S05]  /*3510*/  BSYNC B1 ;  /* 0x0000000000017941 */ /* 0x000fea0003800000 */
.L_x_57:
        /* <DEDUP_REMOVED lines=9> */
.L_x_60:
[----:B------:R-:W-:Y:S05]  /*35b0*/  BSYNC B1 ;  /* 0x0000000000017941 */ /* 0x000fea0003800000 */
.L_x_59:
[----:B0----5:R-:W-:Y:S01]  /*35c0*/  IMAD.U32 R5, R90, 0x10000, RZ ;  /* 0x000100005a057824 */ /* 0x021fe200078e00ff */
[----:B------:R-:W-:Y:S01]  /*35d0*/  ISETP.GT.AND P3, PT, R6, 0x10, PT ;  /* 0x000000100600780c */ /* 0x000fe20003f64270 */
[----:B------:R-:W-:Y:S02]  /*35e0*/  BSSY B1, `(.L_x_61) ;  /* 0x0000008000017945 */ /* 0x000fe40003800000 */
[----:B------:R-:W-:Y:S01]  /*35f0*/  FMUL R20, R5, R74 ;  /* 0x0000004a05147220 */ /* 0x000fe20000400000 */
[----:B------:R-:W-:-:S03]  /*3600*/  ISETP.GT.AND P0, PT, R3, RZ, P3 ;  /* 0x000000ff0300720c */ /* 0x000fc60001f04270 */
[----:B------:R-:W-:-:S05]  /*3610*/  FFMA R20, R63, R72, R20 ;  /* 0x000000483f147223 */ /* 0x000fca0000000014 */
[----:B------:R-:W-:-:S05]  /*3620*/  F2FP.BF16.F32.PACK_AB R20, RZ, R20 ;  /* 0x00000014ff14723e */ /* 0x000fca00000010ff */
[----:B------:R0:W-:Y:S01]  /*3630*/  @P2 STG.E.U16 desc[UR36][R10.64+0x12], R20 ;  /* 0x000012140a002986 */ /* 0x0001e2000c101524 */
[----:B------:R-:W-:Y:S05]  /*3640*/  @!P0 BRA `(.L_x_62) ;  /* 0x0000000000048947 */ /* 0x000fea0003800000 */
[----:B------:R0:W5:Y:S02]  /*3650*/  LDG.E.LTC128B.U16 R90, desc[UR36][R12.64+0x20] ;  /* 0x000020240c5a7981 */ /* 0x000164000c1e1520 */
.L_x_62:
[----:B------:R-:W-:Y:S05]  /*3660*/  BSYNC B1 ;  /* 0x0000000000017941 */ /* 0x000fea0003800000 */
.L_x_61:
[----:B-----5:R-:W-:Y:S01]  /*3670*/  IMAD.U32 R5, R90, 0x10000, RZ ;  /* 0x000100005a057824 */ /* 0x020fe200078e00ff */
        /* <DEDUP_REMOVED lines=9> */
.L_x_64:
[----:B------:R-:W-:Y:S05]  /*3710*/  BSYNC B1 ;  /* 0x0000000000017941 */ /* 0x000fea0003800000 */
.L_x_63:
        /* <DEDUP_REMOVED lines=9> */
.L_x_66:
[----:B------:R-:W-:Y:S05]  /*37b0*/  BSYNC B1 ;  /* 0x0000000000017941 */ /* 0x000fea0003800000 */
.L_x_65:
        /* <DEDUP_REMOVED lines=9> */
.L_x_68:
[----:B------:R-:W-:Y:S05]  /*3850*/  BSYNC B1 ;  /* 0x0000000000017941 */ /* 0x000fea0003800000 */
.L_x_67:
        /* <DEDUP_REMOVED lines=10> */
.L_x_70:
[----:B------:R-:W-:Y:S05]  /*3900*/  BSYNC B1 ;  /* 0x0000000000017941 */ /* 0x000fea0003800000 */
.L_x_69:
        /* <DEDUP_REMOVED lines=10> */
.L_x_72:
[----:B------:R-:W-:Y:S05]  /*39b0*/  BSYNC B1 ;  /* 0x0000000000017941 */ /* 0x000fea0003800000 */
.L_x_71:
        /* <DEDUP_REMOVED lines=9> */
.L_x_74:
[----:B------:R-:W-:Y:S05]  /*3a50*/  BSYNC B1 ;  /* 0x0000000000017941 */ /* 0x000fea0003800000 */
.L_x_73:
        /* <DEDUP_REMOVED lines=9> */
.L_x_76:
[----:B------:R-:W-:Y:S05]  /*3af0*/  BSYNC B1 ;  /* 0x0000000000017941 */ /* 0x000fea0003800000 */
.L_x_75:
        /* <DEDUP_REMOVED lines=9> */
.L_x_78:
[----:B------:R-:W-:Y:S05]  /*3b90*/  BSYNC B1 ;  /* 0x0000000000017941 */ /* 0x000fea0003800000 */
.L_x_77:
[----:B-----5:R-:W-:Y:S01]  /*3ba0*/  IMAD.U32 R5, R90, 0x10000, RZ ;  /* 0x000100005a057824 */ /* 0x020fe200078e00ff */
[----:B------:R-:W-:Y:S01]  /*3bb0*/  ISETP.GT.AND P4, PT, R3, 0x80, P2 ;  /* 0x000000800300780c */ /* 0x000fe20001784270 */
[----:B0-----:R-:W-:Y:S01]  /*3bc0*/  IMAD.WIDE.U32 R10, R4, 0xf0, R76 ;  /* 0x000000f0040a7825 */ /* 0x001fe200078e004c */
[----:B------:R-:W-:Y:S03]  /*3bd0*/  BSSY B1, `(.L_x_79) ;  /* 0x000000a000017945 */ /* 0x000fe60003800000 */
[----:B------:R-:W-:-:S04]  /*3be0*/  FMUL R5, R5, R74 ;  /* 0x0000004a05057220 */ /* 0x000fc80000400000 */
[----:B------:R-:W-:-:S05]  /*3bf0*/  FFMA R5, R40, R72, R5 ;  /* 0x0000004828057223 */ /* 0x000fca0000000005 */
[----:B------:R-:W-:Y:S01]  /*3c00*/  F2FP.BF16.F32.PACK_AB R4, RZ, R5 ;  /* 0x00000005ff04723e */ /* 0x000fe200000010ff */
[----:B------:R-:W-:-:S03]  /*3c10*/  IMAD.IADD R5, R89, 0x1, R11 ;  /* 0x0000000159057824 */ /* 0x000fc600078e020b */
[----:B------:R-:W-:Y:S01]  /*3c20*/  PRMT R20, R4, 0x7610, R20 ;  /* 0x0000761004147816 */ /* 0x000fe20000000014 */
[----:B------:R-:W-:-:S05]  /*3c30*/  IMAD.MOV.U32 R4, RZ, RZ, R10 ;  /* 0x000000ffff047224 */ /* 0x000fca00078e000a */
[----:B------:R0:W-:Y:S01]  /*3c40*/  @P5 STG.E.U16 desc[UR36][R4.64+0x20], R20 ;  /* 0x0000201404005986 */ /* 0x0001e2000c101524 */
[----:B------:R-:W-:Y:S05]  /*3c50*/  @!P4 BRA `(.L_x_80) ;  /* 0x000000000004c947 */ /* 0x000fea0003800000 */
[----:B------:R0:W5:Y:S02]  /*3c60*/  LDG.E.LTC128B.U16 R90, desc[UR36][R66.64+0x22] ;  /* 0x00002224425a7981 */ /* 0x000164000c1e1520 */
.L_x_80:
[----:B------:R-:W-:Y:S05]  /*3c70*/  BSYNC B1 ;  /* 0x0000000000017941 */ /* 0x000fea0003800000 */
.L_x_79:
[----:B-----5:R-:W-:Y:S01]  /*3c80*/  IMAD.U32 R49, R90, 0x10000, RZ ;  /* 0x000100005a317824 */ /* 0x020fe200078e00ff */
[----:B------:R-:W-:Y:S01]  /*3c90*/  ISETP.GT.AND P3, PT, R3, 0x88, P3 ;  /* 0x000000880300780c */ /* 0x000fe20001f64270 */
[----:B------:R-:W-:Y:S02]  /*3ca0*/  BSSY B1, `(.L_x_81) ;  /* 0x0000007000017945 */ /* 0x000fe40003800000 */
[----:B0-----:R-:W-:-:S04]  /*3cb0*/  FMUL R20, R49, R74 ;  /* 0x0000004a31147220 */ /* 0x001fc80000400000 */
[----:B------:R-:W-:-:S05]  /*3cc0*/  FFMA R20, R41, R72, R20 ;  /* 0x0000004829147223 */ /* 0x000fca0000000014 */
[----:B------:R-:W-:-:S05]  /*3cd0*/  F2FP.BF16.F32.PACK_AB R20, RZ, R20 ;  /* 0x00000014ff14723e */ /* 0x000fca00000010ff */
[----:B------:R0:W-:Y:S01]  /*3ce0*/  @P4 STG.E.U16 desc[UR36][R4.64+0x22], R20 ;  /* 0x0000221404004986 */ /* 0x0001e2000c101524 */
[----:B------:R-:W-:Y:S05]  /*3cf0*/  @!P3 BRA `(.L_x_82) ;  /* 0x000000000004b947 */ /* 0x000fea0003800000 */
[----:B------:R0:W5:Y:S02]  /*3d00*/  LDG.E.LTC128B.U16 R90, desc[UR36][R14.64+0x20] ;  /* 0x000020240e5a7981 */ /* 0x000164000c1e1520 */
.L_x_82:
[----:B------:R-:W-:Y:S05]  /*3d10*/  BSYNC B1 ;  /* 0x0000000000017941 */ /* 0x000fea0003800000 */
.L_x_81:
[----:B-----5:R-:W-:Y:S01]  /*3d20*/  IMAD.U32 R11, R90, 0x10000, RZ ;  /* 0x000100005a0b7824 */ /* 0x020fe200078e00ff */
[----:B------:R-:W-:Y:S01]  /*3d30*/  IADD3 R10, P4, R7, R10, RZ ;  /* 0x0000000a070a7210 */ /* 0x000fe20007f9e0ff */
[----:B------:R-:W-:Y:S01]  /*3d40*/  BSSY B1, `(.L_x_83) ;  /* 0x0000009000017945 */ /* 0x000fe20003800000 */
[----:B------:R-:W-:Y:S01]  /*3d50*/  ISETP.GT.AND P2, PT, R3, 0x88, P2 ;  /* 0x000000880300780c */ /* 0x000fe20001744270 */
[----:B------:R-:W-:-:S04]  /*3d60*/  FMUL R11, R11, R74 ;  /* 0x0000004a0b0b7220 */ /* 0x000fc80000400000 */
[----:B------:R-:W-:-:S05]  /*3d70*/  FFMA R11, R42, R72, R11 ;  /* 0x000000482a0b7223 */ /* 0x000fca000000000b */
[----:B------:R-:W-:Y:S01]  /*3d80*/  F2FP.BF16.F32.PACK_AB R7, RZ, R11 ;  /* 0x0000000bff07723e */ /* 0x000fe200000010ff */
[----:B------:R-:W-:-:S05]  /*3d90*/  IMAD.X R11, R21, 0x1, R5, P4 ;  /* 0x00000001150b7824 */ /* 0x000fca00020e0605 */
[----:B------:R0:W-:Y:S01]  /*3da0*/  @P3 STG.E.U16 desc[UR36][R10.64+0x20], R7 ;  /* 0x000020070a003986 */ /* 0x0001e2000c101524 */
[----:B------:R-:W-:Y:S05]  /*3db0*/  @!P2 BRA `(.L_x_84) ;  /* 0x000000000004a947 */ /* 0x000fea0003800000 */
[----:B------:R0:W5:Y:S02]  /*3dc0*/  LDG.E.LTC128B.U16 R90, desc[UR36][R14.64+0x22] ;  /* 0x000022240e5a7981 */ /* 0x000164000c1e1520 */
.L_x_84:
[----:B------:R-:W-:Y:S05]  /*3dd0*/  BSYNC B1 ;  /* 0x0000000000017941 */ /* 0x000fea0003800000 */
.L_x_83:
        /* <DEDUP_REMOVED lines=9> */
.L_x_86:
[----:B------:R-:W-:Y:S05]  /*3e70*/  BSYNC B1 ;  /* 0x0000000000017941 */ /* 0x000fea0003800000 */
.L_x_85:
        /* <DEDUP_REMOVED lines=9> */
.L_x_88:
[----:B------:R-:W-:Y:S05]  /*3f10*/  BSYNC B1 ;  /* 0x0000000000017941 */ /* 0x000fea0003800000 */
.L_x_87:
        /* <DEDUP_REMOVED lines=9> */
.L_x_90:
[----:B------:R-:W-:Y:S05]  /*3fb0*/  BSYNC B1 ;  /* 0x0000000000017941 */ /* 0x000fea0003800000 */
.L_x_89:
        /* <DEDUP_REMOVED lines=9> */
.L_x_92:
[----:B------:R-:W-:Y:S05]  /*4050*/  BSYNC B1 ;  /* 0x0000000000017941 */ /* 0x000fea0003800000 */
.L_x_91:
        /* <DEDUP_REMOVED lines=10> */
.L_x_94:
[----:B------:R-:W-:Y:S05]  /*4100*/  BSYNC B1 ;  /* 0x0000000000017941 */ /* 0x000fea0003800000 */
.L_x_93:
        /* <DEDUP_REMOVED lines=10> */
.L_x_96:
[----:B------:R-:W-:Y:S05]  /*41b0*/  BSYNC B1 ;  /* 0x0000000000017941 */ /* 0x000fea0003800000 */
.L_x_95:
        /* <DEDUP_REMOVED lines=9> */
.L_x_98:
[----:B------:R-:W-:Y:S05]  /*4250*/  BSYNC B1 ;  /* 0x0000000000017941 */ /* 0x000fea0003800000 */
.L_x_97:
        /* <DEDUP_REMOVED lines=9> */
.L_x_100:
[----:B------:R-:W-:Y:S05]  /*42f0*/  BSYNC B1 ;  /* 0x0000000000017941 */ /* 0x000fea0003800000 */
.L_x_99:
        /* <DEDUP_REMOVED lines=10> */
.L_x_102:
[----:B------:R-:W-:Y:S05]  /*43a0*/  BSYNC B1 ;  /* 0x0000000000017941 */ /* 0x000fea0003800000 */
.L_x_101:
        /* <DEDUP_REMOVED lines=10> */
.L_x_104:
[----:B------:R-:W-:Y:S05]  /*4450*/  BSYNC B1 ;  /* 0x0000000000017941 */ /* 0x000fea0003800000 */
.L_x_103:
        /* <DEDUP_REMOVED lines=9> */
.L_x_106:
[----:B------:R-:W-:Y:S05]  /*44f0*/  BSYNC B1 ;  /* 0x0000000000017941 */ /* 0x000fea0003800000 */
.L_x_105:
        /* <DEDUP_REMOVED lines=9> */
.L_x_108:
[----:B------:R-:W-:Y:S05]  /*4590*/  BSYNC B1 ;  /* 0x0000000000017941 */ /* 0x000fea0003800000 */
.L_x_107:
        /* <DEDUP_REMOVED lines=9> */
.L_x_110:
[----:B------:R-:W-:Y:S05]  /*4630*/  BSYNC B1 ;  /* 0x0000000000017941 */ /* 0x000fea0003800000 */
.L_x_109:
        /* <DEDUP_REMOVED lines=9> */
.L_x_112:
[----:B------:R-:W-:Y:S05]  /*46d0*/  BSYNC B1 ;  /* 0x0000000000017941 */ /* 0x000fea0003800000 */
.L_x_111:
        /* <DEDUP_REMOVED lines=9> */
.L_x_114:
[----:B------:R-:W-:Y:S05]  /*4770*/  BSYNC B1 ;  /* 0x0000000000017941 */ /* 0x000fea0003800000 */
.L_x_113:
        /* <DEDUP_REMOVED lines=9> */
.L_x_116:
[----:B------:R-:W-:Y:S05]  /*4810*/  BSYNC B1 ;  /* 0x0000000000017941 */ /* 0x000fea0003800000 */
.L_x_115:
        /* <DEDUP_REMOVED lines=9> */
.L_x_118:
[----:B------:R-:W-:Y:S05]  /*48b0*/  BSYNC B1 ;  /* 0x0000000000017941 */ /* 0x000fea0003800000 */
.L_x_117:
        /* <DEDUP_REMOVED lines=9> */
.L_x_120:
[----:B------:R-:W-:Y:S05]  /*4950*/  BSYNC B1 ;  /* 0x0000000000017941 */ /* 0x000fea0003800000 */
.L_x_119:
        /* <DEDUP_REMOVED lines=9> */
.L_x_122:
[----:B------:R-:W-:Y:S05]  /*49f0*/  BSYNC B1 ;  /* 0x0000000000017941 */ /* 0x000fea0003800000 */
.L_x_121:
        /* <DEDUP_REMOVED lines=9> */
.L_x_124:
[----:B------:R-:W-:Y:S05]  /*4a90*/  BSYNC B1 ;  /* 0x0000000000017941 */ /* 0x000fea0003800000 */
.L_x_123:
[----:B------:R-:W-:Y:S05]  /*4aa0*/  @!P0 BRA `(.L_x_125) ;  /* 0x0000000c00a08947 */ /* 0x000fea0003800000 */
[----:B-----5:R-:W-:-:S04]  /*4ab0*/  IMAD.U32 R3, R90, 0x10000, RZ ;  /* 0x000100005a037824 */ /* 0x020fc800078e00ff */
[----:B------:R-:W-:-:S04]  /*4ac0*/  FMUL R4, R3, R74 ;  /* 0x0000004a03047220 */ /* 0x000fc80000400000 */
[----:B------:R-:W-:-:S05]  /*4ad0*/  FFMA R4, R31, R72, R4 ;  /* 0x000000481f047223 */ /* 0x000fca0000000004 */
[----:B------:R-:W-:-:S05]  /*4ae0*/  F2FP.BF16.F32.PACK_AB R4, RZ, R4 ;  /* 0x00000004ff04723e */ /* 0x000fca00000010ff */
[----:B------:R0:W-:Y:S01]  /*4af0*/  STG.E.U16 desc[UR36][R10.64+0x52], R4 ;  /* 0x000052040a007986 */ /* 0x0001e2000c101524 */
[----:B------:R-:W-:Y:S05]  /*4b00*/  BRA `(.L_x_125) ;  /* 0x0000000c00887947 */ /* 0x000fea0003800000 */
.L_x_34:
[----:B------:R-:W-:Y:S01]  /*4b10*/  ULDC.64 UR4, c[0x0][0x5c0] ;  /* 0x0001700000047ab9 */ /* 0x000fe20000000a00 */
[-C--:B------:R-:W-:Y:S01]  /*4b20*/  FMUL R64, R64, R72.reuse ;  /* 0x0000004840407220 */ /* 0x080fe20000400000 */
[----:B------:R-:W-:Y:S01]  /*4b30*/  LEA R8, P2, R80, UR4, 0x1 ;  /* 0x0000000450087c11 */ /* 0x000fe2000f8408ff */
[----:B------:R-:W-:Y:S01]  /*4b40*/  IMAD.SHL.U32 R73, R4, 0x10, RZ ;  /* 0x0000001004497824 */ /* 0x000fe200078e00ff */
[----:B------:R-:W-:Y:S01]  /*4b50*/  ISETP.GT.AND P3, PT, R6, 0x1, PT ;  /* 0x000000010600780c */ /* 0x000fe20003f64270 */
[----:B------:R-:W-:Y:S01]  /*4b60*/  FMUL R65, R65, R72 ;  /* 0x0000004841417220 */ /* 0x000fe20000400000 */
[----:B------:R-:W-:Y:S01]  /*4b70*/  F2FP.BF16.F32.PACK_AB R64, RZ, R64 ;  /* 0x00000040ff40723e */ /* 0x000fe200000010ff */
[-C--:B------:R-:W-:Y:S01]  /*4b80*/  FMUL R67, R67, R72.reuse ;  /* 0x0000004843437220 */ /* 0x080fe20000400000 */
[----:B------:R-:W-:Y:S01]  /*4b90*/  LEA.HI.X R9, R80, UR5, R87, 0x1, P2 ;  /* 0x0000000550097c11 */ /* 0x000fe200090f0c57 */
[-C--:B------:R-:W-:Y:S01]  /*4ba0*/  FMUL R66, R66, R72.reuse ;  /* 0x0000004842427220 */ /* 0x080fe20000400000 */
[----:B------:R-:W-:Y:S01]  /*4bb0*/  ISETP.GT.AND P2, PT, R3, RZ, P3 ;  /* 0x000000ff0300720c */ /* 0x000fe20001f44270 */
[-C--:B------:R-:W-:Y:S01]  /*4bc0*/  FMUL R69, R69, R72.reuse ;  /* 0x0000004845457220 */ /* 0x080fe20000400000 */
[----:B------:R-:W-:Y:S01]  /*4bd0*/  SHF.L.U64.HI R7, R4, 0x4, R5 ;  /* 0x0000000404077819 */ /* 0x000fe20000010205 */
[----:B------:R-:W-:Y:S01]  /*4be0*/  @P1 STG.E.U16 desc[UR36][R8.64], R64 ;  /* 0x0000004008001986 */ /* 0x000fe2000c101524 */
[----:B------:R-:W-:Y:S01]  /*4bf0*/  ISETP.GT.AND P1, PT, R3, 0x8, P3 ;  /* 0x000000080300780c */ /* 0x000fe20001f24270 */
[----:B------:R-:W-:Y:S01]  /*4c00*/  FMUL R68, R68, R72 ;  /* 0x0000004844447220 */ /* 0x000fe20000400000 */
[----:B------:R-:W-:Y:S01]  /*4c10*/  IADD3 R14, P4, R73, R8, RZ ;  /* 0x00000008490e7210 */ /* 0x000fe20007f9e0ff */
[-C--:B------:R-:W-:Y:S01]  /*4c20*/  FMUL R71, R71, R72.reuse ;  /* 0x0000004847477220 */ /* 0x080fe20000400000 */
[----:B------:R-:W-:Y:S01]  /*4c30*/  F2FP.BF16.F32.PACK_AB R65, RZ, R65 ;  /* 0x00000041ff41723e */ /* 0x000fe200000010ff */
[----:B------:R-:W-:Y:S01]  /*4c40*/  FMUL R70, R70, R72 ;  /* 0x0000004846467220 */ /* 0x000fe20000400000 */
[----:B------:R-:W-:Y:S01]  /*4c50*/  F2FP.BF16.F32.PACK_AB R67, RZ, R67 ;  /* 0x00000043ff43723e */ /* 0x000fe200000010ff */
[----:B------:R-:W-:Y:S01]  /*4c60*/  IMAD.X R15, R7, 0x1, R9, P4 ;  /* 0x00000001070f7824 */ /* 0x000fe200020e0609 */
[----:B------:R-:W-:Y:S01]  /*4c70*/  ISETP.GT.AND P5, PT, R3, 0x8, P0 ;  /* 0x000000080300780c */ /* 0x000fe200007a4270 */
[----:B------:R-:W-:Y:S01]  /*4c80*/  @P2 STG.E.U16 desc[UR36][R8.64+0x2], R65 ;  /* 0x0000024108002986 */ /* 0x000fe2000c101524 */
[----:B------:R-:W-:Y:S01]  /*4c90*/  F2FP.BF16.F32.PACK_AB R66, RZ, R66 ;  /* 0x00000042ff42723e */ /* 0x000fe200000010ff */
[----:B------:R-:W-:Y:S01]  /*4ca0*/  FMUL R56, R56, R72 ;  /* 0x0000004838387220 */ /* 0x000fe20000400000 */
[C---:B------:R-:W-:Y:S01]  /*4cb0*/  ISETP.GT.AND P2, PT, R6.reuse, 0x8, PT ;  /* 0x000000080600780c */ /* 0x040fe20003f44270 */
[----:B------:R-:W-:Y:S01]  /*4cc0*/  @P1 STG.E.U16 desc[UR36][R14.64+0x2], R67 ;  /* 0x000002430e001986 */ /* 0x000fe2000c101524 */
[----:B------:R-:W-:Y:S01]  /*4cd0*/  ISETP.GT.AND P1, PT, R6, 0x9, PT ;  /* 0x000000090600780c */ /* 0x000fe20003f24270 */
[----:B------:R-:W-:Y:S01]  /*4ce0*/  IMAD R5, R5, 0xf0, RZ ;  /* 0x000000f005057824 */ /* 0x000fe200078e02ff */
[----:B------:R-:W-:Y:S01]  /*4cf0*/  F2FP.BF16.F32.PACK_AB R69, RZ, R69 ;  /* 0x00000045ff45723e */ /* 0x000fe200000010ff */
[----:B------:R-:W-:Y:S01]  /*4d00*/  IMAD.WIDE.U32 R10, R4, 0xf0, R14 ;  /* 0x000000f0040a7825 */ /* 0x000fe200078e000e */
[----:B------:R-:W-:-:S03]  /*4d10*/  ISETP.GT.AND P4, PT, R3, RZ, P1 ;  /* 0x000000ff0300720c */ /* 0x000fc60000f84270 */
[----:B------:R-:W-:Y:S01]  /*4d20*/  FMUL R57, R57, R72 ;  /* 0x0000004839397220 */ /* 0x000fe20000400000 */
[----:B------:R-:W-:Y:S01]  /*4d30*/  F2FP.BF16.F32.PACK_AB R68, RZ, R68 ;  /* 0x00000044ff44723e */ /* 0x000fe200000010ff */
[----:B------:R-:W-:Y:S01]  /*4d40*/  @P5 STG.E.U16 desc[UR36][R14.64], R66 ;  /* 0x000000420e005986 */ /* 0x000fe2000c101524 */
[----:B------:R-:W-:Y:S01]  /*4d50*/  ISETP.GT.AND P5, PT, R3, RZ, P2 ;  /* 0x000000ff0300720c */ /* 0x000fe200017a4270 */
[----:B------:R-:W-:Y:S01]  /*4d60*/  IMAD.IADD R11, R5, 0x1, R11 ;  /* 0x00000001050b7824 */ /* 0x000fe200078e020b */
[----:B------:R-:W-:Y:S01]  /*4d70*/  F2FP.BF16.F32.PACK_AB R71, RZ, R71 ;  /* 0x00000047ff47723e */ /* 0x000fe200000010ff */
[----:B------:R-:W-:Y:S01]  /*4d80*/  FMUL R58, R58, R72 ;  /* 0x000000483a3a7220 */ /* 0x000fe20000400000 */
[----:B------:R-:W-:Y:S01]  /*4d90*/  F2FP.BF16.F32.PACK_AB R70, RZ, R70 ;  /* 0x00000046ff46723e */ /* 0x000fe200000010ff */
[----:B------:R-:W-:Y:S01]  /*4da0*/  FMUL R59, R59, R72 ;  /* 0x000000483b3b7220 */ /* 0x000fe20000400000 */
[----:B------:R-:W-:Y:S01]  /*4db0*/  F2FP.BF16.F32.PACK_AB R56, RZ, R56 ;  /* 0x00000038ff38723e */ /* 0x000fe200000010ff */
[-C--:B------:R-:W-:Y:S01]  /*4dc0*/  FMUL R60, R60, R72.reuse ;  /* 0x000000483c3c7220 */ /* 0x080fe20000400000 */
[----:B------:R-:W-:Y:S01]  /*4dd0*/  F2FP.BF16.F32.PACK_AB R57, RZ, R57 ;  /* 0x00000039ff39723e */ /* 0x000fe200000010ff */
[----:B------:R-:W-:Y:S01]  /*4de0*/  @P4 STG.E.U16 desc[UR36][R8.64+0x12], R69 ;  /* 0x0000124508004986 */ /* 0x000fe2000c101524 */
[----:B------:R-:W-:Y:S01]  /*4df0*/  ISETP.GT.AND P4, PT, R3, 0x8, P1 ;  /* 0x000000080300780c */ /* 0x000fe20000f84270 */
[----:B------:R-:W-:Y:S01]  /*4e00*/  FMUL R61, R61, R72 ;  /* 0x000000483d3d7220 */ /* 0x000fe20000400000 */
[----:B------:R-:W-:Y:S01]  /*4e10*/  F2FP.BF16.F32.PACK_AB R58, RZ, R58 ;  /* 0x0000003aff3a723e */ /* 0x000fe200000010ff */
[----:B------:R-:W-:Y:S01]  /*4e20*/  @P5 STG.E.U16 desc[UR36][R8.64+0x10], R68 ;  /* 0x0000104408005986 */ /* 0x000fe2000c101524 */
[----:B------:R-:W-:Y:S01]  /*4e30*/  ISETP.GT.AND P5, PT, R3, 0x8, P2 ;  /* 0x000000080300780c */ /* 0x000fe200017a4270 */
[-C--:B------:R-:W-:Y:S01]  /*4e40*/  FMUL R62, R62, R72.reuse ;  /* 0x000000483e3e7220 */ /* 0x080fe20000400000 */
[----:B------:R-:W-:Y:S01]  /*4e50*/  F2FP.BF16.F32.PACK_AB R59, RZ, R59 ;  /* 0x0000003bff3b723e */ /* 0x000fe200000010ff */
[----:B------:R-:W-:Y:S01]  /*4e60*/  FMUL R63, R63, R72 ;  /* 0x000000483f3f7220 */ /* 0x000fe20000400000 */
[----:B------:R-:W-:Y:S01]  /*4e70*/  F2FP.BF16.F32.PACK_AB R60, RZ, R60 ;  /* 0x0000003cff3c723e */ /* 0x000fe200000010ff */
[-C--:B------:R-:W-:Y:S01]  /*4e80*/  FMUL R49, R49, R72.reuse ;  /* 0x0000004831317220 */ /* 0x080fe20000400000 */
[----:B------:R-:W-:Y:S01]  /*4e90*/  F2FP.BF16.F32.PACK_AB R61, RZ, R61 ;  /* 0x0000003dff3d723e */ /* 0x000fe200000010ff */
[----:B------:R-:W-:Y:S01]  /*4ea0*/  FMUL R48, R48, R72 ;  /* 0x0000004830307220 */ /* 0x000fe20000400000 */
[----:B------:R-:W-:Y:S01]  /*4eb0*/  F2FP.BF16.F32.PACK_AB R62, RZ, R62 ;  /* 0x0000003eff3e723e */ /* 0x000fe200000010ff */
[----:B------:R-:W-:Y:S01]  /*4ec0*/  @P4 STG.E.U16 desc[UR36][R14.64+0x12], R71 ;  /* 0x000012470e004986 */ /* 0x000fe2000c101524 */
[C---:B------:R-:W-:Y:S01]  /*4ed0*/  ISETP.GT.AND P4, PT, R3.reuse, 0x80, P0 ;  /* 0x000000800300780c */ /* 0x040fe20000784270 */
[-C--:B------:R-:W-:Y:S01]  /*4ee0*/  FMUL R50, R50, R72.reuse ;  /* 0x0000004832327220 */ /* 0x080fe20000400000 */
[C---:B------:R-:W-:Y:S01]  /*4ef0*/  ISETP.GT.AND P0, PT, R3.reuse, 0x88, P0 ;  /* 0x000000880300780c */ /* 0x040fe20000704270 */
[----:B------:R-:W-:Y:S01]  /*4f00*/  @P5 STG.E.U16 desc[UR36][R14.64+0x10], R70 ;  /* 0x000010460e005986 */ /* 0x000fe2000c101524 */
[----:B------:R-:W-:Y:S01]  /*4f10*/  ISETP.GT.AND P5, PT, R3, 0x80, P3 ;  /* 0x000000800300780c */ /* 0x000fe20001fa4270 */
[-C--:B------:R-:W-:Y:S01]  /*4f20*/  FMUL R51, R51, R72.reuse ;  /* 0x0000004833337220 */ /* 0x080fe20000400000 */
[----:B------:R-:W-:Y:S01]  /*4f30*/  ISETP.GT.AND P3, PT, R3, 0x88, P3 ;  /* 0x000000880300780c */ /* 0x000fe20001f64270 */
[-C--:B------:R-:W-:Y:S01]  /*4f40*/  FMUL R52, R52, R72.reuse ;  /* 0x0000004834347220 */ /* 0x080fe20000400000 */
[----:B------:R-:W-:Y:S01]  /*4f50*/  F2FP.BF16.F32.PACK_AB R63, RZ, R63 ;  /* 0x0000003fff3f723e */ /* 0x000fe200000010ff */
[-C--:B------:R-:W-:Y:S01]  /*4f60*/  FMUL R53, R53, R72.reuse ;  /* 0x0000004835357220 */ /* 0x080fe20000400000 */
[----:B------:R-:W-:Y:S01]  /*4f70*/  F2FP.BF16.F32.PACK_AB R49, RZ, R49 ;  /* 0x00000031ff31723e */ /* 0x000fe200000010ff */
[----:B------:R-:W-:Y:S01]  /*4f80*/  FMUL R54, R54, R72 ;  /* 0x0000004836367220 */ /* 0x000fe20000400000 */
[----:B------:R-:W-:Y:S01]  /*4f90*/  F2FP.BF16.F32.PACK_AB R48, RZ, R48 ;  /* 0x00000030ff30723e */ /* 0x000fe200000010ff */
[----:B------:R0:W-:Y:S01]  /*4fa0*/  @P4 STG.E.U16 desc[UR36][R10.64], R56 ;  /* 0x000000380a004986 */ /* 0x0001e2000c101524 */
[----:B------:R-:W-:Y:S01]  /*4fb0*/  IADD3 R12, P4, R73, R10, RZ ;  /* 0x0000000a490c7210 */ /* 0x000fe20007f9e0ff */
[----:B------:R-:W-:Y:S01]  /*4fc0*/  FMUL R55, R55, R72 ;  /* 0x0000004837377220 */ /* 0x000fe20000400000 */
[----:B------:R-:W-:Y:S01]  /*4fd0*/  F2FP.BF16.F32.PACK_AB R50, RZ, R50 ;  /* 0x00000032ff32723e */ /* 0x000fe200000010ff */
[----:B------:R1:W-:Y:S01]  /*4fe0*/  @P5 STG.E.U16 desc[UR36][R10.64+0x2], R57 ;  /* 0x000002390a005986 */ /* 0x0003e2000c101524 */
[----:B------:R-:W-:Y:S01]  /*4ff0*/  ISETP.GT.AND P5, PT, R3, 0x80, P2 ;  /* 0x000000800300780c */ /* 0x000fe200017a4270 */
[--C-:B------:R-:W-:Y:S01]  /*5000*/  IMAD.X R13, R7, 0x1, R11.reuse, P4 ;  /* 0x00000001070d7824 */ /* 0x100fe200020e060b */
[C---:B------:R-:W-:Y:S01]  /*5010*/  ISETP.GT.AND P4, PT, R3.reuse, 0x80, P1 ;  /* 0x000000800300780c */ /* 0x040fe20000f84270 */
[-C--:B------:R-:W-:Y:S01]  /*5020*/  FMUL R40, R40, R72.reuse ;  /* 0x0000004828287220 */ /* 0x080fe20000400000 */
[----:B------:R-:W-:Y:S01]  /*5030*/  ISETP.GT.AND P1, PT, R3, 0x88, P1 ;  /* 0x000000880300780c */ /* 0x000fe20000f24270 */
[-C--:B------:R-:W-:Y:S01]  /*5040*/  FMUL R41, R41, R72.reuse ;  /* 0x0000004829297220 */ /* 0x080fe20000400000 */
[----:B------:R-:W-:Y:S01]  /*5050*/  @P0 STG.E.U16 desc[UR36][R12.64], R58 ;  /* 0x0000003a0c000986 */ /* 0x000fe2000c101524 */
[----:B------:R-:W-:Y:S01]  /*5060*/  ISETP.GT.AND P0, PT, R6, 0x11, PT ;  /* 0x000000110600780c */ /* 0x000fe20003f04270 */
[-C--:B------:R-:W-:Y:S01]  /*5070*/  FMUL R42, R42, R72.reuse ;  /* 0x000000482a2a7220 */ /* 0x080fe20000400000 */
[----:B------:R-:W-:Y:S01]  /*5080*/  F2FP.BF16.F32.PACK_AB R51, RZ, R51 ;  /* 0x00000033ff33723e */ /* 0x000fe200000010ff */
[----:B------:R-:W-:Y:S01]  /*5090*/  FMUL R43, R43, R72 ;  /* 0x000000482b2b7220 */ /* 0x000fe20000400000 */
[----:B------:R-:W-:Y:S01]  /*50a0*/  F2FP.BF16.F32.PACK_AB R52, RZ, R52 ;  /* 0x00000034ff34723e */ /* 0x000fe200000010ff */
[----:B------:R-:W-:Y:S01]  /*50b0*/  FMUL R44, R44, R72 ;  /* 0x000000482c2c7220 */ /* 0x000fe20000400000 */
[--C-:B------:R-:W-:Y:S01]  /*50c0*/  @P5 IMAD.MOV.U32 R20, RZ, RZ, R10.reuse ;  /* 0x000000ffff145224 */ /* 0x100fe200078e000a */
[----:B------:R-:W-:Y:S01]  /*50d0*/  F2FP.BF16.F32.PACK_AB R53, RZ, R53 ;  /* 0x00000035ff35723e */ /* 0x000fe200000010ff */
[--C-:B------:R-:W-:Y:S01]  /*50e0*/  @P5 IMAD.MOV.U32 R21, RZ, RZ, R11.reuse ;  /* 0x000000ffff155224 */ /* 0x100fe200078e000b */
[----:B------:R-:W-:Y:S01]  /*50f0*/  F2FP.BF16.F32.PACK_AB R54, RZ, R54 ;  /* 0x00000036ff36723e */ /* 0x000fe200000010ff */
[----:B0-----:R-:W-:Y:S01]  /*5100*/  @P4 IMAD.MOV.U32 R56, RZ, RZ, R10 ;  /* 0x000000ffff384224 */ /* 0x001fe200078e000a */
[----:B------:R-:W-:Y:S01]  /*5110*/  F2FP.BF16.F32.PACK_AB R55, RZ, R55 ;  /* 0x00000037ff37723e */ /* 0x000fe200000010ff */
[----:B-1----:R-:W-:Y:S01]  /*5120*/  @P4 IMAD.MOV.U32 R57, RZ, RZ, R11 ;  /* 0x000000ffff394224 */ /* 0x002fe200078e000b */
[----:B------:R-:W-:Y:S01]  /*5130*/  F2FP.BF16.F32.PACK_AB R40, RZ, R40 ;  /* 0x00000028ff28723e */ /* 0x000fe200000010ff */
[--C-:B------:R-:W-:Y:S01]  /*5140*/  @P3 IMAD.MOV.U32 R10, RZ, RZ, R12.reuse ;  /* 0x000000ffff0a3224 */ /* 0x100fe200078e000c */
[----:B------:R-:W-:Y:S01]  /*5150*/  F2FP.BF16.F32.PACK_AB R41, RZ, R41 ;  /* 0x00000029ff29723e */ /* 0x000fe200000010ff */
[--C-:B------:R-:W-:Y:S01]  /*5160*/  @P3 IMAD.MOV.U32 R11, RZ, RZ, R13.reuse ;  /* 0x000000ffff0b3224 */ /* 0x100fe200078e000d */
[----:B------:R-:W-:Y:S01]  /*5170*/  F2FP.BF16.F32.PACK_AB R42, RZ, R42 ;  /* 0x0000002aff2a723e */ /* 0x000fe200000010ff */
[-C--:B------:R-:W-:Y:S01]  /*5180*/  FMUL R45, R45, R72.reuse ;  /* 0x000000482d2d7220 */ /* 0x080fe20000400000 */
[-C--:B------:R-:W-:Y:S01]  /*5190*/  FMUL R46, R46, R72.reuse ;  /* 0x000000482e2e7220 */ /* 0x080fe20000400000 */
[----:B------:R-:W-:Y:S01]  /*51a0*/  F2FP.BF16.F32.PACK_AB R43, RZ, R43 ;  /* 0x0000002bff2b723e */ /* 0x000fe200000010ff */
[----:B------:R0:W-:Y:S01]  /*51b0*/  @P3 STG.E.U16 desc[UR36][R10.64+0x2], R59 ;  /* 0x0000023b0a003986 */ /* 0x0001e2000c101524 */
[----:B------:R-:W-:Y:S01]  /*51c0*/  ISETP.GT.AND P3, PT, R3, 0x88, P2 ;  /* 0x000000880300780c */ /* 0x000fe20001764270 */
[-C--:B------:R-:W-:Y:S01]  /*51d0*/  FMUL R47, R47, R72.reuse ;  /* 0x000000482f2f7220 */ /* 0x080fe20000400000 */
[----:B------:R-:W-:Y:S01]  /*51e0*/  ISETP.GT.AND P2, PT, R6, 0x10, PT ;  /* 0x000000100600780c */ /* 0x000fe20003f44270 */
[----:B------:R-:W-:Y:S01]  /*51f0*/  @P5 STG.E.U16 desc[UR36][R20.64+0x10], R60 ;  /* 0x0000103c14005986 */ /* 0x000fe2000c101524 */
[C---:B------:R-:W-:Y:S01]  /*5200*/  ISETP.GT.AND P5, PT, R3.reuse, RZ, P0 ;  /* 0x000000ff0300720c */ /* 0x040fe200007a4270 */
[----:B------:R-:W-:Y:S01]  /*5210*/  FMUL R32, R32, R72 ;  /* 0x0000004820207220 */ /* 0x000fe20000400000 */
[----:B------:R-:W-:Y:S01]  /*5220*/  F2FP.BF16.F32.PACK_AB R44, RZ, R44 ;  /* 0x0000002cff2c723e */ /* 0x000fe200000010ff */
[----:B------:R-:W-:Y:S01]  /*5230*/  @P4 STG.E.U16 desc[UR36][R56.64+0x12], R61 ;  /* 0x0000123d38004986 */ /* 0x000fe2000c101524 */
[----:B------:R-:W-:Y:S01]  /*5240*/  ISETP.GT.AND P4, PT, R3, RZ, P2 ;  /* 0x000000ff0300720c */ /* 0x000fe20001784270 */
[-C--:B------:R-:W-:Y:S01]  /*5250*/  FMUL R33, R33, R72.reuse ;  /* 0x0000004821217220 */ /* 0x080fe20000400000 */
[----:B------:R-:W-:Y:S01]  /*5260*/  F2FP.BF16.F32.PACK_AB R45, RZ, R45 ;  /* 0x0000002dff2d723e */ /* 0x000fe200000010ff */
[----:B------:R-:W-:Y:S01]  /*5270*/  FMUL R34, R34, R72 ;  /* 0x0000004822227220 */ /* 0x000fe20000400000 */
[----:B------:R-:W-:Y:S01]  /*5280*/  F2FP.BF16.F32.PACK_AB R46, RZ, R46 ;  /* 0x0000002eff2e723e */ /* 0x000fe200000010ff */
[----:B0-----:R-:W-:Y:S01]  /*5290*/  @P3 IMAD.MOV.U32 R10, RZ, RZ, R12 ;  /* 0x000000ffff0a3224 */ /* 0x001fe200078e000c */
[----:B------:R-:W-:Y:S01]  /*52a0*/  F2FP.BF16.F32.PACK_AB R47, RZ, R47 ;  /* 0x0000002fff2f723e */ /* 0x000fe200000010ff */
[----:B------:R-:W-:-:S02]  /*52b0*/  @P3 IMAD.MOV.U32 R11, RZ, RZ, R13 ;  /* 0x000000ffff0b3224 */ /* 0x000fc400078e000d */
[----:B------:R-:W-:Y:S01]  /*52c0*/  FMUL R35, R35, R72 ;  /* 0x0000004823237220 */ /* 0x000fe20000400000 */
[----:B------:R-:W-:Y:S01]  /*52d0*/  F2FP.BF16.F32.PACK_AB R32, RZ, R32 ;  /* 0x00000020ff20723e */ /* 0x000fe200000010ff */
[-C--:B------:R-:W-:Y:S01]  /*52e0*/  FMUL R36, R36, R72.reuse ;  /* 0x0000004824247220 */ /* 0x080fe20000400000 */
[----:B------:R-:W-:Y:S01]  /*52f0*/  F2FP.BF16.F32.PACK_AB R33, RZ, R33 ;  /* 0x00000021ff21723e */ /* 0x000fe200000010ff */
[----:B------:R0:W-:Y:S01]  /*5300*/  @P3 STG.E.U16 desc[UR36][R10.64+0x10], R62 ;  /* 0x0000103e0a003986 */ /* 0x0001e2000c101524 */
[----:B------:R-:W-:Y:S01]  /*5310*/  ISETP.GT.AND P3, PT, R3, 0x8, P2 ;  /* 0x000000080300780c */ /* 0x000fe20001764270 */
[----:B------:R-:W-:Y:S01]  /*5320*/  FMUL R37, R37, R72 ;  /* 0x0000004825257220 */ /* 0x000fe20000400000 */
[----:B------:R-:W-:Y:S01]  /*5330*/  F2FP.BF16.F32.PACK_AB R34, RZ, R34 ;  /* 0x00000022ff22723e */ /* 0x000fe200000010ff */
[----:B------:R1:W-:Y:S01]  /*5340*/  @P1 STG.E.U16 desc[UR36][R12.64+0x12], R63 ;  /* 0x0000123f0c001986 */ /* 0x0003e2000c101524 */
[----:B------:R-:W-:Y:S01]  /*5350*/  ISETP.GT.AND P1, PT, R6, 0x18, PT ;  /* 0x000000180600780c */ /* 0x000fe20003f24270 */
[-C--:B------:R-:W-:Y:S01]  /*5360*/  FMUL R38, R38, R72.reuse ;  /* 0x0000004826267220 */ /* 0x080fe20000400000 */
[----:B------:R-:W-:Y:S01]  /*5370*/  F2FP.BF16.F32.PACK_AB R35, RZ, R35 ;  /* 0x00000023ff23723e */ /* 0x000fe200000010ff */
[----:B------:R1:W-:Y:S01]  /*5380*/  @P5 STG.E.U16 desc[UR36][R8.64+0x22], R49 ;  /* 0x0000223108005986 */ /* 0x0003e2000c101524 */
[----:B------:R-:W-:Y:S01]  /*5390*/  ISETP.GT.AND P5, PT, R3, 0x8, P0 ;  /* 0x000000080300780c */ /* 0x000fe200007a4270 */
[----:B------:R-:W-:Y:S01]  /*53a0*/  FMUL R39, R39, R72 ;  /* 0x0000004827277220 */ /* 0x000fe20000400000 */
[----:B------:R-:W-:Y:S01]  /*53b0*/  F2FP.BF16.F32.PACK_AB R36, RZ, R36 ;  /* 0x00000024ff24723e */ /* 0x000fe200000010ff */
[----:B------:R1:W-:Y:S01]  /*53c0*/  @P4 STG.E.U16 desc[UR36][R8.64+0x20], R48 ;  /* 0x0000203008004986 */ /* 0x0003e2000c101524 */
[----:B------:R-:W-:Y:S01]  /*53d0*/  ISETP.GT.AND P4, PT, R3, RZ, P1 ;  /* 0x000000ff0300720c */ /* 0x000fe20000f84270 */
[----:B0-----:R-:W-:Y:S01]  /*53e0*/  IMAD.WIDE.U32 R10, R4, 0xf0, R14 ;  /* 0x000000f0040a7825 */ /* 0x001fe200078e000e */
[----:B------:R-:W-:Y:S01]  /*53f0*/  F2FP.BF16.F32.PACK_AB R37, RZ, R37 ;  /* 0x00000025ff25723e */ /* 0x000fe200000010ff */
[----:B------:R1:W-:Y:S01]  /*5400*/  @P3 STG.E.U16 desc[UR36][R14.64+0x20], R50 ;  /* 0x000020320e003986 */ /* 0x0003e2000c101524 */
[----:B------:R-:W-:Y:S01]  /*5410*/  ISETP.GT.AND P3, PT, R6, 0x19, PT ;  /* 0x000000190600780c */ /* 0x000fe20003f64270 */
[----:B------:R-:W-:Y:S01]  /*5420*/  IMAD.IADD R11, R5, 0x1, R11 ;  /* 0x00000001050b7824 */ /* 0x000fe200078e020b */
[----:B------:R-:W-:Y:S01]  /*5430*/  F2FP.BF16.F32.PACK_AB R38, RZ, R38 ;  /* 0x00000026ff26723e */ /* 0x000fe200000010ff */
[-C--:B------:R-:W-:Y:S01]  /*5440*/  FMUL R24, R24, R72.reuse ;  /* 0x0000004818187220 */ /* 0x080fe20000400000 */
[----:B------:R-:W-:Y:S01]  /*5450*/  F2FP.BF16.F32.PACK_AB R39, RZ, R39 ;  /* 0x00000027ff27723e */ /* 0x000fe200000010ff */
[----:B------:R1:W-:Y:S01]  /*5460*/  @P5 STG.E.U16 desc[UR36][R14.64+0x22], R51 ;  /* 0x000022330e005986 */ /* 0x0003e2000c101524 */
[----:B------:R-:W-:Y:S01]  /*5470*/  ISETP.GT.AND P5, PT, R3, RZ, P3 ;  /* 0x000000ff0300720c */ /* 0x000fe20001fa4270 */
[----:B------:R-:W-:Y:S01]  /*5480*/  FMUL R25, R25, R72 ;  /* 0x0000004819197220 */ /* 0x000fe20000400000 */
[----:B------:R-:W-:Y:S01]  /*5490*/  F2FP.BF16.F32.PACK_AB R24, RZ, R24 ;  /* 0x00000018ff18723e */ /* 0x000fe200000010ff */
[----:B------:R1:W-:Y:S01]  /*54a0*/  @P4 STG.E.U16 desc[UR36][R8.64+0x30], R52 ;  /* 0x0000303408004986 */ /* 0x0003e2000c101524 */
[----:B------:R-:W-:Y:S01]  /*54b0*/  ISETP.GT.AND P4, PT, R3, 0x8, P1 ;  /* 0x000000080300780c */ /* 0x000fe20000f84270 */
[-C--:B------:R-:W-:Y:S01]  /*54c0*/  FMUL R26, R26, R72.reuse ;  /* 0x000000481a1a7220 */ /* 0x080fe20000400000 */
[----:B------:R-:W-:Y:S01]  /*54d0*/  F2FP.BF16.F32.PACK_AB R25, RZ, R25 ;  /* 0x00000019ff19723e */ /* 0x000fe200000010ff */
[-C--:B------:R-:W-:Y:S01]  /*54e0*/  FMUL R27, R27, R72.reuse ;  /* 0x000000481b1b7220 */ /* 0x080fe20000400000 */
[-C--:B------:R-:W-:Y:S01]  /*54f0*/  FMUL R28, R28, R72.reuse ;  /* 0x000000481c1c7220 */ /* 0x080fe20000400000 */
[-C--:B------:R-:W-:Y:S01]  /*5500*/  FMUL R29, R29, R72.reuse ;  /* 0x000000481d1d7220 */ /* 0x080fe20000400000 */
[-C--:B------:R-:W-:Y:S01]  /*5510*/  FMUL R30, R30, R72.reuse ;  /* 0x000000481e1e7220 */ /* 0x080fe20000400000 */
[----:B------:R-:W-:Y:S01]  /*5520*/  FMUL R31, R31, R72 ;  /* 0x000000481f1f7220 */ /* 0x000fe20000400000 */
[----:B------:R-:W-:Y:S01]  /*5530*/  F2FP.BF16.F32.PACK_AB R26, RZ, R26 ;  /* 0x0000001aff1a723e */ /* 0x000fe200000010ff */
[----:B------:R1:W-:Y:S01]  /*5540*/  @P5 STG.E.U16 desc[UR36][R8.64+0x32], R53 ;  /* 0x0000323508005986 */ /* 0x0003e2000c101524 */
[----:B------:R-:W-:-:S02]  /*5550*/  ISETP.GT.AND P5, PT, R3, 0x8, P3 ;  /* 0x000000080300780c */ /* 0x000fc40001fa4270 */
[----:B------:R-:W-:Y:S01]  /*5560*/  F2FP.BF16.F32.PACK_AB R27, RZ, R27 ;  /* 0x0000001bff1b723e */ /* 0x000fe200000010ff */
[----:B------:R1:W-:Y:S01]  /*5570*/  @P4 STG.E.U16 desc[UR36][R14.64+0x30], R54 ;  /* 0x000030360e004986 */ /* 0x0003e2000c101524 */
[C---:B------:R-:W-:Y:S02]  /*5580*/  ISETP.GT.AND P4, PT, R3.reuse, 0x80, P2 ;  /* 0x000000800300780c */ /* 0x040fe40001784270 */
[----:B------:R-:W-:Y:S02]  /*5590*/  ISETP.GT.AND P2, PT, R3, 0x88, P2 ;  /* 0x000000880300780c */ /* 0x000fe40001744270 */
[----:B------:R-:W-:Y:S02]  /*55a0*/  F2FP.BF16.F32.PACK_AB R28, RZ, R28 ;  /* 0x0000001cff1c723e */ /* 0x000fe400000010ff */
[----:B------:R-:W-:Y:S02]  /*55b0*/  F2FP.BF16.F32.PACK_AB R29, RZ, R29 ;  /* 0x0000001dff1d723e */ /* 0x000fe400000010ff */
[----:B------:R-:W-:Y:S01]  /*55c0*/  F2FP.BF16.F32.PACK_AB R30, RZ, R30 ;  /* 0x0000001eff1e723e */ /* 0x000fe200000010ff */
[----:B------:R1:W-:Y:S01]  /*55d0*/  @P5 STG.E.U16 desc[UR36][R14.64+0x32], R55 ;  /* 0x000032370e005986 */ /* 0x0003e2000c101524 */
[----:B------:R-:W-:-:S02]  /*55e0*/  IADD3 R4, P5, R73, R10, RZ ;  /* 0x0000000a49047210 */ /* 0x000fc40007fbe0ff */
[----:B------:R-:W-:Y:S01]  /*55f0*/  F2FP.BF16.F32.PACK_AB R31, RZ, R31 ;  /* 0x0000001fff1f723e */ /* 0x000fe200000010ff */
[----:B------:R1:W-:Y:S01]  /*5600*/  @P4 STG.E.U16 desc[UR36][R10.64+0x20], R40 ;  /* 0x000020280a004986 */ /* 0x0003e2000c101524 */
[----:B------:R-:W-:Y:S01]  /*5610*/  ISETP.GT.AND P4, PT, R3, 0x80, P0 ;  /* 0x000000800300780c */ /* 0x000fe20000784270 */
[----:B------:R-:W-:Y:S01]  /*5620*/  IMAD.X R5, R7, 0x1, R11, P5 ;  /* 0x0000000107057824 */ /* 0x000fe200028e060b */
[C---:B------:R-:W-:Y:S02]  /*5630*/  ISETP.GT.AND P0, PT, R3.reuse, 0x88, P0 ;  /* 0x000000880300780c */ /* 0x040fe40000704270 */
[----:B------:R-:W-:-:S09]  /*5640*/  ISETP.GT.AND P5, PT, R3, 0x88, P3 ;  /* 0x000000880300780c */ /* 0x000fd20001fa4270 */
[----:B------:R1:W-:Y:S01]  /*5650*/  @P4 STG.E.U16 desc[UR36][R10.64+0x22], R41 ;  /* 0x000022290a004986 */ /* 0x0003e2000c101524 */
[C---:B------:R-:W-:Y:S02]  /*5660*/  ISETP.GT.AND P4, PT, R3.reuse, 0x80, P1 ;  /* 0x000000800300780c */ /* 0x040fe40000f84270 */
[C---:B------:R-:W-:Y:S01]  /*5670*/  ISETP.GT.AND P1, PT, R3.reuse, 0x88, P1 ;  /* 0x000000880300780c */ /* 0x040fe20000f24270 */
[----:B------:R1:W-:Y:S01]  /*5680*/  @P2 STG.E.U16 desc[UR36][R4.64+0x20], R42 ;  /* 0x0000202a04002986 */ /* 0x0003e2000c101524 */
[----:B------:R-:W-:Y:S02]  /*5690*/  ISETP.GT.AND P2, PT, R3, 0x80, P3 ;  /* 0x000000800300780c */ /* 0x000fe40001f44270 */
[C---:B------:R-:W-:Y:S01]  /*56a0*/  ISETP.GT.AND P3, PT, R6.reuse, 0x20, PT ;  /* 0x000000200600780c */ /* 0x040fe20003f64270 */
[----:B------:R1:W-:Y:S01]  /*56b0*/  @P0 STG.E.U16 desc[UR36][R4.64+0x22], R43 ;  /* 0x0000222b04000986 */ /* 0x0003e2000c101524 */
[----:B------:R-:W-:-:S05]  /*56c0*/  ISETP.GT.AND P0, PT, R6, 0x21, PT ;  /* 0x000000210600780c */ /* 0x000fca0003f04270 */
[----:B------:R1:W-:Y:S01]  /*56d0*/  @P4 STG.E.U16 desc[UR36][R10.64+0x30], R44 ;  /* 0x0000302c0a004986 */ /* 0x0003e2000c101524 */
[----:B------:R-:W-:-:S03]  /*56e0*/  ISETP.GT.AND P4, PT, R3, 0x8, P3 ;  /* 0x000000080300780c */ /* 0x000fc60001f84270 */
[----:B------:R1:W-:Y:S01]  /*56f0*/  @P2 STG.E.U16 desc[UR36][R10.64+0x32], R45 ;  /* 0x0000322d0a002986 */ /* 0x0003e2000c101524 */
[----:B------:R-:W-:-:S03]  /*5700*/  ISETP.GT.AND P2, PT, R3, RZ, P0 ;  /* 0x000000ff0300720c */ /* 0x000fc60000744270 */
[----:B------:R1:W-:Y:S01]  /*5710*/  @P1 STG.E.U16 desc[UR36][R4.64+0x30], R46 ;  /* 0x0000302e04001986 */ /* 0x0003e2000c101524 */
[----:B------:R-:W-:-:S03]  /*5720*/  ISETP.GT.AND P1, PT, R3, RZ, P3 ;  /* 0x000000ff0300720c */ /* 0x000fc60001f24270 */
[----:B------:R1:W-:Y:S01]  /*5730*/  @P5 STG.E.U16 desc[UR36][R4.64+0x32], R47 ;  /* 0x0000322f04005986 */ /* 0x0003e2000c101524 */
[----:B------:R-:W-:-:S05]  /*5740*/  ISETP.GT.AND P5, PT, R3, 0x8, P0 ;  /* 0x000000080300780c */ /* 0x000fca00007a4270 */
[----:B------:R1:W-:Y:S01]  /*5750*/  @P2 STG.E.U16 desc[UR36][R8.64+0x42], R33 ;  /* 0x0000422108002986 */ /* 0x0003e2000c101524 */
[----:B------:R-:W-:-:S03]  /*5760*/  ISETP.GT.AND P2, PT, R6, 0x29, PT ;  /* 0x000000290600780c */ /* 0x000fc60003f44270 */
[----:B------:R1:W-:Y:S01]  /*5770*/  @P1 STG.E.U16 desc[UR36][R8.64+0x40], R32 ;  /* 0x0000402008001986 */ /* 0x0003e2000c101524 */
[----:B------:R-:W-:-:S03]  /*5780*/  ISETP.GT.AND P1, PT, R6, 0x28, PT ;  /* 0x000000280600780c */ /* 0x000fc60003f24270 */
[----:B------:R1:W-:Y:S01]  /*5790*/  @P4 STG.E.U16 desc[UR36][R14.64+0x40], R34 ;  /* 0x000040220e004986 */ /* 0x0003e2000c101524 */
[----:B------:R-:W-:-:S03]  /*57a0*/  ISETP.GT.AND P4, PT, R3, RZ, P2 ;  /* 0x000000ff0300720c */ /* 0x000fc60001784270 */
[----:B------:R1:W-:Y:S01]  /*57b0*/  @P5 STG.E.U16 desc[UR36][R14.64+0x42], R35 ;  /* 0x000042230e005986 */ /* 0x0003e2000c101524 */
[----:B------:R-:W-:-:S09]  /*57c0*/  ISETP.GT.AND P5, PT, R3, RZ, P1 ;  /* 0x000000ff0300720c */ /* 0x000fd20000fa4270 */
[----:B------:R1:W-:Y:S01]  /*57d0*/  @P4 STG.E.U16 desc[UR36][R8.64+0x52], R37 ;  /* 0x0000522508004986 */ /* 0x0003e2000c101524 */
[----:B------:R-:W-:-:S03]  /*57e0*/  ISETP.GT.AND P4, PT, R3, 0x8, P2 ;  /* 0x000000080300780c */ /* 0x000fc60001784270 */
[----:B------:R1:W-:Y:S01]  /*57f0*/  @P5 STG.E.U16 desc[UR36][R8.64+0x50], R36 ;  /* 0x0000502408005986 */ /* 0x0003e2000c101524 */
[----:B------:R-:W-:-:S09]  /*5800*/  ISETP.GT.AND P5, PT, R3, 0x8, P1 ;  /* 0x000000080300780c */ /* 0x000fd20000fa4270 */
[----:B------:R1:W-:Y:S01]  /*5810*/  @P4 STG.E.U16 desc[UR36][R14.64+0x52], R39 ;  /* 0x000052270e004986 */ /* 0x0003e2000c101524 */
[C---:B------:R-:W-:Y:S02]  /*5820*/  ISETP.GT.AND P4, PT, R3.reuse, 0x80, P3 ;  /* 0x000000800300780c */ /* 0x040fe40001f84270 */
[C---:B------:R-:W-:Y:S01]  /*5830*/  ISETP.GT.AND P3, PT, R3.reuse, 0x88, P3 ;  /* 0x000000880300780c */ /* 0x040fe20001f64270 */
[----:B------:R1:W-:Y:S01]  /*5840*/  @P5 STG.E.U16 desc[UR36][R14.64+0x50], R38 ;  /* 0x000050260e005986 */ /* 0x0003e2000c101524 */
[C---:B------:R-:W-:Y:S02]  /*5850*/  ISETP.GT.AND P5, PT, R3.reuse, 0x80, P0 ;  /* 0x000000800300780c */ /* 0x040fe400007a4270 */
[----:B------:R-:W-:-:S07]  /*5860*/  ISETP.GT.AND P0, PT, R3, 0x88, P0 ;  /* 0x000000880300780c */ /* 0x000fce0000704270 */
[----:B------:R1:W-:Y:S01]  /*5870*/  @P4 STG.E.U16 desc[UR36][R10.64+0x40], R24 ;  /* 0x000040180a004986 */ /* 0x0003e2000c101524 */
[C---:B------:R-:W-:Y:S02]  /*5880*/  ISETP.GT.AND P4, PT, R3.reuse, 0x80, P1 ;  /* 0x000000800300780c */ /* 0x040fe40000f84270 */
[C---:B------:R-:W-:Y:S01]  /*5890*/  ISETP.GT.AND P1, PT, R3.reuse, 0x88, P1 ;  /* 0x000000880300780c */ /* 0x040fe20000f24270 */
[----:B------:R1:W-:Y:S01]  /*58a0*/  @P5 STG.E.U16 desc[UR36][R10.64+0x42], R25 ;  /* 0x000042190a005986 */ /* 0x0003e2000c101524 */
[C---:B------:R-:W-:Y:S02]  /*58b0*/  ISETP.GT.AND P5, PT, R3.reuse, 0x80, P2 ;  /* 0x000000800300780c */ /* 0x040fe400017a4270 */
[----:B------:R-:W-:Y:S01]  /*58c0*/  ISETP.GT.AND P2, PT, R3, 0x88, P2 ;  /* 0x000000880300780c */ /* 0x000fe20001744270 */
[----:B------:R1:W-:Y:S04]  /*58d0*/  @P3 STG.E.U16 desc[UR36][R4.64+0x40], R26 ;  /* 0x0000401a04003986 */ /* 0x0003e8000c101524 */
[----:B------:R1:W-:Y:S04]  /*58e0*/  @P0 STG.E.U16 desc[UR36][R4.64+0x42], R27 ;  /* 0x0000421b04000986 */ /* 0x0003e8000c101524 */
[----:B------:R1:W-:Y:S04]  /*58f0*/  @P4 STG.E.U16 desc[UR36][R10.64+0x50], R28 ;  /* 0x0000501c0a004986 */ /* 0x0003e8000c101524 */
[----:B------:R1:W-:Y:S04]  /*5900*/  @P5 STG.E.U16 desc[UR36][R10.64+0x52], R29 ;  /* 0x0000521d0a005986 */ /* 0x0003e8000c101524 */
[----:B------:R1:W-:Y:S04]  /*5910*/  @P1 STG.E.U16 desc[UR36][R4.64+0x50], R30 ;  /* 0x0000501e04001986 */ /* 0x0003e8000c101524 */
[----:B------:R1:W-:Y:S02]  /*5920*/  @P2 STG.E.U16 desc[UR36][R4.64+0x52], R31 ;  /* 0x0000521f04002986 */ /* 0x0003e4000c101524 */
.L_x_125:
[----:B------:R-:W-:Y:S05]  /*5930*/  BSYNC B0 ;  /* 0x0000000000007941 */ /* 0x000fea0003800000 */
.L_x_33:
[----:B------:R-:W-:Y:S01]  /*5940*/  ULDC UR4, c[0x0][0xc] ;  /* 0x0000030000047ab9 */ /* 0x000fe20000000800 */
[----:B------:R-:W-:Y:S01]  /*5950*/  ULDC UR5, c[0x0][0x10] ;  /* 0x0000040000057ab9 */ /* 0x000fe20000000800 */
[----:B------:R-:W2:Y:S01]  /*5960*/  LDC R3, c[0x0][0x14] ;  /* 0x00000500ff037b82 */ /* 0x000ea20000000800 */
[----:B------:R-:W-:Y:S01]  /*5970*/  UIMAD.WIDE.U32 UR4, UR4, UR5, URZ ;  /* 0x00000005040472a5 */ /* 0x000fe2000f8e003f */
[----:B------:R-:W-:Y:S02]  /*5980*/  IMAD.MOV.U32 R77, RZ, RZ, -0x1 ;  /* 0xffffffffff4d7424 */ /* 0x000fe400078e00ff */
[----:B------:R-:W-:-:S03]  /*5990*/  IMAD.MOV.U32 R73, RZ, RZ, -0x1 ;  /* 0xffffffffff497424 */ /* 0x000fc600078e00ff */
[----:B--2---:R-:W-:-:S04]  /*59a0*/  IMAD.WIDE.U32 R16, R3, UR4, R16 ;  /* 0x0000000403107c25 */ /* 0x004fc8000f8e0010 */
[----:B------:R-:W-:Y:S01]  /*59b0*/  IMAD R3, R3, UR5, RZ ;  /* 0x0000000503037c24 */ /* 0x000fe2000f8e02ff */
[----:B------:R-:W-:Y:S02]  /*59c0*/  ULDC.64 UR4, c[0x0][0x650] ;  /* 0x0001940000047ab9 */ /* 0x000fe40000000a00 */
[----:B------:R-:W-:Y:S01]  /*59d0*/  ISETP.GE.U32.AND P0, PT, R16, UR4, PT ;  /* 0x0000000410007c0c */ /* 0x000fe2000bf06070 */
[--C-:B------:R-:W-:Y:S01]  /*59e0*/  IMAD.IADD R17, R17, 0x1, R3.reuse ;  /* 0x0000000111117824 */ /* 0x100fe200078e0203 */
[----:B------:R-:W-:-:S04]  /*59f0*/  PRMT R3, RZ, 0x7610, R3 ;  /* 0x00007610ff037816 */ /* 0x000fc80000000003 */
[----:B------:R-:W-:-:S13]  /*5a00*/  ISETP.GE.U32.AND.EX P0, PT, R17, UR5, PT, P0 ;  /* 0x0000000511007c0c */ /* 0x000fda000bf06100 */
[----:B------:R-:W-:Y:S05]  /*5a10*/  @P0 BRA `(.L_x_126) ;  /* 0x0000000400640947 */ /* 0x000fea0003800000 */
[----:B-1-3--:R-:W1:Y:S01]  /*5a20*/  S2R R12, SR_CTAID.X ;  /* 0x00000000000c7919 */ /* 0x00ae620000002500 */
[----:B0-----:R-:W0:Y:S01]  /*5a30*/  LDC.64 R10, c[0x0][0x628] ;  /* 0x00018a00ff0a7b82 */ /* 0x001e220000000a00 */
[----:B------:R-:W-:Y:S01]  /*5a40*/  ULDC UR4, c[0x0][0x150] ;  /* 0x0000540000047ab9 */ /* 0x000fe20000000800 */
[----:B------:R-:W-:Y:S01]  /*5a50*/  IMAD.MOV.U32 R8, RZ, RZ, R16 ;  /* 0x000000ffff087224 */ /* 0x000fe200078e0010 */
[----:B------:R-:W2:Y:S01]  /*5a60*/  S2R R24, SR_CTAID.Y ;  /* 0x0000000000187919 */ /* 0x000ea20000002600 */
[----:B------:R-:W-:-:S04]  /*5a70*/  IMAD.MOV.U32 R9, RZ, RZ, R17 ;  /* 0x000000ffff097224 */ /* 0x000fc800078e0011 */
[----:B------:R-:W3:Y:S08]  /*5a80*/  LDC R21, c[0x0][0x144] ;  /* 0x00005100ff157b82 */ /* 0x000ef00000000800 */
[----:B------:R-:W2:Y:S08]  /*5a90*/  LDC R0, c[0x0][0x630] ;  /* 0x00018c00ff007b82 */ /* 0x000eb00000000800 */
[----:B----4-:R-:W4:Y:S01]  /*5aa0*/  LDC.64 R14, c[0x0][0x620] ;  /* 0x00018800ff0e7b82 */ /* 0x010f220000000a00 */
[----:B0-----:R-:W-:-:S04]  /*5ab0*/  ISETP.NE.U32.AND P0, PT, R10, RZ, PT ;  /* 0x000000ff0a00720c */ /* 0x001fc80003f05070 */
[----:B------:R-:W-:Y:S02]  /*5ac0*/  ISETP.NE.AND.EX P0, PT, R11, RZ, PT, P0 ;  /* 0x000000ff0b00720c */ /* 0x000fe40003f05300 */
[----:B-1----:R-:W-:-:S05]  /*5ad0*/  I2FP.F32.U32 R3, R12 ;  /* 0x0000000c00037245 */ /* 0x002fca0000201000 */
[----:B------:R-:W-:-:S04]  /*5ae0*/  FMUL R3, R3, UR4 ;  /* 0x0000000403037c20 */ /* 0x000fc80008400000 */
[----:B------:R0:W1:Y:S02]  /*5af0*/  F2I.U32.TRUNC.NTZ R20, R3 ;  /* 0x0000000300147305 */ /* 0x000064000020f000 */
[----:B--23--:R-:W-:Y:S05]  /*5b00*/  @!P0 BRA `(.L_x_127) ;  /* 0x0000000000288947 */ /* 0x00cfea0003800000 */
[----:B0-----:R-:W0:Y:S02]  /*5b10*/  LDC R3, c[0x0][0x634] ;  /* 0x00018d00ff037b82 */ /* 0x001e240000000800 */
        /* <DEDUP_REMOVED lines=9> */
.L_x_127:
[----:B------:R-:W2:Y:S01]  /*5bb0*/  LDC.64 R28, c[0x0][0x640] ;  /* 0x00019000ff1c7b82 */ /* 0x000ea20000000a00 */
[-CC-:B------:R-:W-:Y:S01]  /*5bc0*/  SHF.R.U64 R73, R8, R0.reuse, R9.reuse ;  /* 0x0000000008497219 */ /* 0x180fe20000001209 */
[----:B-1----:R-:W-:Y:S01]  /*5bd0*/  IMAD.MOV R20, RZ, RZ, -R20 ;  /* 0x000000ffff147224 */ /* 0x002fe200078e0a14 */
[----:B------:R-:W-:Y:S01]  /*5be0*/  SHF.R.U32.HI R0, RZ, R0, R9 ;  /* 0x00000000ff007219 */ /* 0x000fe20000011609 */
[----:B------:R-:W-:Y:S01]  /*5bf0*/  ULDC UR4, c[0x0][0x154] ;  /* 0x0000550000047ab9 */ /* 0x000fe20000000800 */
[----:B0-----:R-:W-:Y:S01]  /*5c00*/  IADD3 R3, P0, RZ, -R73, RZ ;  /* 0x80000049ff037210 */ /* 0x001fe20007f1e0ff */
[----:B------:R-:W-:Y:S02]  /*5c10*/  IMAD R21, R21, R20, R12 ;  /* 0x0000001415157224 */ /* 0x000fe400078e020c */
[----:B------:R-:W0:Y:S01]  /*5c20*/  LDC R6, c[0x0][0x618] ;  /* 0x00018600ff067b82 */ /* 0x000e220000000800 */
[----:B------:R-:W-:Y:S02]  /*5c30*/  IMAD.MOV.U32 R7, RZ, RZ, 0x1 ;  /* 0x00000001ff077424 */ /* 0x000fe400078e00ff */
[----:B------:R-:W-:-:S04]  /*5c40*/  IMAD.X R5, RZ, RZ, ~R0, P0 ;  /* 0x000000ffff057224 */ /* 0x000fc800000e0e00 */
[-C--:B----4-:R-:W-:Y:S01]  /*5c50*/  IMAD R0, R5, R14.reuse, RZ ;  /* 0x0000000e05007224 */ /* 0x090fe200078e02ff */
[----:B------:R-:W1:Y:S01]  /*5c60*/  LDC R8, c[0x0][0x608] ;  /* 0x00018200ff087b82 */ /* 0x000e620000000800 */
[----:B------:R-:W-:-:S04]  /*5c70*/  IMAD.WIDE.U32 R4, R3, R14, R16 ;  /* 0x0000000e03047225 */ /* 0x000fc800078e0010 */
[----:B------:R-:W-:Y:S01]  /*5c80*/  IMAD R3, R3, R15, R0 ;  /* 0x0000000f03037224 */ /* 0x000fe200078e0200 */
[----:B------:R-:W-:Y:S02]  /*5c90*/  I2FP.F32.U32 R0, R24 ;  /* 0x0000001800007245 */ /* 0x000fe40000201000 */
[----:B------:R-:W3:Y:S01]  /*5ca0*/  LDC R26, c[0x0][0x658] ;  /* 0x00019600ff1a7b82 */ /* 0x000ee20000000800 */
[----:B------:R-:W-:Y:S01]  /*5cb0*/  IMAD.IADD R3, R5, 0x1, R3 ;  /* 0x0000000105037824 */ /* 0x000fe200078e0203 */
[----:B--2---:R-:W-:Y:S01]  /*5cc0*/  ISETP.NE.U32.AND P0, PT, R28, RZ, PT ;  /* 0x000000ff1c00720c */ /* 0x004fe20003f05070 */
[----:B------:R-:W-:Y:S01]  /*5cd0*/  FMUL R0, R0, UR4 ;  /* 0x0000000400007c20 */ /* 0x000fe20008400000 */
[----:B------:R-:W-:Y:S02]  /*5ce0*/  IMAD.MOV.U32 R5, RZ, RZ, -0x1 ;  /* 0xffffffffff057424 */ /* 0x000fe400078e00ff */
[----:B------:R-:W-:Y:S01]  /*5cf0*/  ISETP.NE.AND.EX P0, PT, R29, RZ, PT, P0 ;  /* 0x000000ff1d00720c */ /* 0x000fe20003f05300 */
[----:B------:R2:W4:Y:S01]  /*5d00*/  F2I.U32.TRUNC.NTZ R13, R0 ;  /* 0x00000000000d7305 */ /* 0x000522000020f000 */
[----:B------:R-:W2:Y:S01]  /*5d10*/  LDC R15, c[0x0][0x148] ;  /* 0x00005200ff0f7b82 */ /* 0x000ea20000000800 */
[----:B0-----:R-:W-:-:S02]  /*5d20*/  SHF.R.U64 R12, R4, R6, R3 ;  /* 0x00000006040c7219 */ /* 0x001fc40000001203 */
[----:B------:R-:W-:-:S05]  /*5d30*/  SHF.R.U32.HI R3, RZ, R6, R3 ;  /* 0x00000006ff037219 */ /* 0x000fca0000011603 */
[----:B------:R-:W0:Y:S01]  /*5d40*/  LDC R20, c[0x0][0x600] ;  /* 0x00018000ff147b82 */ /* 0x000e220000000800 */
[-CC-:B-1----:R-:W-:Y:S02]  /*5d50*/  SHF.R.U64 R10, R12, R8.reuse, R3.reuse ;  /* 0x000000080c0a7219 */ /* 0x182fe40000001203 */
[----:B------:R-:W-:-:S05]  /*5d60*/  SHF.R.U32.HI R3, RZ, R8, R3 ;  /* 0x00000008ff037219 */ /* 0x000fca0000011603 */
[----:B------:R-:W1:Y:S01]  /*5d70*/  LDC R27, c[0x0][0x648] ;  /* 0x00019200ff1b7b82 */ /* 0x000e620000000800 */
[-C--:B---3--:R-:W-:Y:S02]  /*5d80*/  SHF.L.U32 R4, R5, R26.reuse, RZ ;  /* 0x0000001a05047219 */ /* 0x088fe400000006ff */
[-CC-:B------:R-:W-:Y:S02]  /*5d90*/  SHF.R.U64 R14, R10, R26.reuse, R3.reuse ;  /* 0x0000001a0a0e7219 */ /* 0x180fe40000001203 */
[----:B------:R-:W-:Y:S02]  /*5da0*/  SHF.R.U32.HI R5, RZ, R26, R3 ;  /* 0x0000001aff057219 */ /* 0x000fe40000011603 */
[----:B------:R-:W-:Y:S01]  /*5db0*/  LOP3.LUT R25, RZ, R4, RZ, 0x33, !PT ;  /* 0x00000004ff197212 */ /* 0x000fe200078e33ff */
[----:B------:R-:W3:Y:S01]  /*5dc0*/  LDC R30, c[0x0][0x638] ;  /* 0x00018e00ff1e7b82 */ /* 0x000ee20000000800 */
[----:B------:R-:W-:Y:S01]  /*5dd0*/  SHF.L.U32 R26, R7, R26, RZ ;  /* 0x0000001a071a7219 */ /* 0x000fe200000006ff */
[----:B------:R-:W-:-:S06]  /*5de0*/  IMAD.MOV.U32 R4, RZ, RZ, R14 ;  /* 0x000000ffff047224 */ /* 0x000fcc00078e000e */
[----:B------:R-:W0:Y:S01]  /*5df0*/  LDC R31, c[0x0][0x610] ;  /* 0x00018400ff1f7b82 */ /* 0x000e220000000800 */
[----:B----4-:R-:W-:Y:S05]  /*5e00*/  @!P0 BRA `(.L_x_128) ;  /* 0x0000000000288947 */ /* 0x010fea0003800000 */
        /* <DEDUP_REMOVED lines=10> */
.L_x_128:
[----:B------:R-:W-:Y:S01]  /*5eb0*/  ISETP.NE.AND P0, PT, R2, 0x1, PT ;  /* 0x000000010200780c */ /* 0x000fe20003f05270 */
[----:B0-----:R-:W-:Y:S01]  /*5ec0*/  VIADD R7, R20, 0xffffffff ;  /* 0xffffffff14077836 */ /* 0x001fe20000000000 */
[----:B-12---:R-:W-:Y:S01]  /*5ed0*/  SHF.R.U64 R0, R4, R27, R5 ;  /* 0x0000001b04007219 */ /* 0x006fe20000001205 */
[----:B------:R-:W-:Y:S01]  /*5ee0*/  IMAD.MOV R13, RZ, RZ, -R13 ;  /* 0x000000ffff0d7224 */ /* 0x000fe200078e0a0d */
[----:B------:R-:W-:Y:S01]  /*5ef0*/  LOP3.LUT R5, R10, R25, RZ, 0xc0, !PT ;  /* 0x000000190a057212 */ /* 0x000fe200078ec0ff */
[----:B------:R-:W-:Y:S01]  /*5f00*/  IMAD.MOV.U32 R4, RZ, RZ, 0x1 ;  /* 0x00000001ff047424 */ /* 0x000fe200078e00ff */
[----:B------:R-:W-:Y:S01]  /*5f10*/  LOP3.LUT R12, R12, R7, RZ, 0xc0, !PT ;  /* 0x000000070c0c7212 */ /* 0x000fe200078ec0ff */
[----:B------:R-:W-:Y:S02]  /*5f20*/  IMAD.MOV R3, RZ, RZ, -R0 ;  /* 0x000000ffff037224 */ /* 0x000fe400078e0a00 */
[----:B------:R-:W-:Y:S02]  /*5f30*/  IMAD R0, R26, R0, R5 ;  /* 0x000000001a007224 */ /* 0x000fe400078e0205 */
[----:B---3--:R-:W-:-:S02]  /*5f40*/  IMAD R3, R3, R30, R14 ;  /* 0x0000001e03037224 */ /* 0x008fc400078e020e */
[----:B------:R-:W-:Y:S02]  /*5f50*/  @P0 IMAD R21, R15, R13, R24 ;  /* 0x0000000d0f150224 */ /* 0x000fe400078e0218 */
[----:B------:R-:W-:Y:S01]  /*5f60*/  IMAD R5, R3, R20, R12 ;  /* 0x0000001403057224 */ /* 0x000fe200078e020c */
[----:B------:R-:W-:Y:S01]  /*5f70*/  PRMT R3, R4, 0x7610, R3 ;  /* 0x0000761004037816 */ /* 0x000fe20000000003 */
[----:B------:R-:W-:-:S05]  /*5f80*/  IMAD R0, R0, R31, R21 ;  /* 0x0000001f00007224 */ /* 0x000fca00078e0215 */
[----:B------:R-:W-:Y:S02]  /*5f90*/  SEL R77, R5, R0, !P0 ;  /* 0x00000000054d7207 */ /* 0x000fe40004000000 */
[----:B------:R-:W-:-:S07]  /*5fa0*/  SEL R0, R0, R5, !P0 ;  /* 0x0000000500007207 */ /* 0x000fce0004000000 */
.L_x_126:
[----:B------:R-:W-:Y:S01]  /*5fb0*/  LOP3.LUT P0, RZ, R3, 0xff, RZ, 0xc0, !PT ;  /* 0x000000ff03ff7812 */ /* 0x000fe2000780c0ff */
[----:B------:R-:W-:-:S12]  /*5fc0*/  IMAD.MOV.U32 R76, RZ, RZ, R0 ;  /* 0x000000ffff4c7224 */ /* 0x000fd800078e0000 */
[----:B------:R-:W-:Y:S05]  /*5fd0*/  @P0 BRA `(.L_x_129) ;  /* 0xffffffb000c80947 */ /* 0x000fea000383ffff */
[----:B------:R-:W-:Y:S05]  /*5fe0*/  EXIT ;  /* 0x000000000000794d */ /* 0x000fea0003800000 */
.L_x_8:
[----:B0-----:R-:W-:Y:S01]  /*5ff0*/  ULDC.64 UR4, c[0x0][0x650] ;  /* 0x0001940000047ab9 */ /* 0x001fe20000000a00 */
        /* <DEDUP_REMOVED lines=25> */
.L_x_131:
[----:B------:R-:W0:Y:S01]  /*6190*/  LDC.64 R28, c[0x0][0x640] ;  /* 0x00019000ff1c7b82 */ /* 0x000e220000000a00 */
[-CC-:B------:R-:W-:Y:S01]  /*61a0*/  SHF.R.U64 R22, R12, R6.reuse, R13.reuse ;  /* 0x000000060c167219 */ /* 0x180fe2000000120d */
[----:B------:R-:W-:Y:S01]  /*61b0*/  IMAD.MOV.U32 R30, RZ, RZ, 0x1 ;  /* 0x00000001ff1e7424 */ /* 0x000fe200078e00ff */
[----:B------:R-:W-:Y:S02]  /*61c0*/  SHF.R.U32.HI R6, RZ, R6, R13 ;  /* 0x00000006ff067219 */ /* 0x000fe4000001160d */
        /* <DEDUP_REMOVED lines=8> */
[----:B------:R-:W-:Y:S01]  /*6250*/  IMAD.IADD R9, R9, 0x1, R11 ;  /* 0x0000000109097824 */ /* 0x000fe200078e020b */
[----:B0-----:R-:W-:-:S04]  /*6260*/  ISETP.NE.U32.AND P0, PT, R28, RZ, PT ;  /* 0x000000ff1c00720c */ /* 0x001fc80003f05070 */
[----:B------:R-:W-:Y:S02]  /*6270*/  ISETP.NE.AND.EX P0, PT, R29, RZ, PT, P0 ;  /* 0x000000ff1d00720c */ /* 0x000fe40003f05300 */
[----:B------:R-:W0:Y:S01]  /*6280*/  LDC R20, c[0x0][0x600] ;  /* 0x00018000ff147b82 */ /* 0x000e220000000800 */
[-CC-:B-1----:R-:W-:Y:S01]  /*6290*/  SHF.R.U64 R14, R8, R10.reuse, R9.reuse ;  /* 0x0000000a080e7219 */ /* 0x182fe20000001209 */
[----:B------:R-:W-:Y:S01]  /*62a0*/  IMAD.MOV.U32 R8, RZ, RZ, -0x1 ;  /* 0xffffffffff087424 */ /* 0x000fe200078e00ff */
[----:B------:R-:W-:-:S05]  /*62b0*/  SHF.R.U32.HI R9, RZ, R10, R9 ;  /* 0x0000000aff097219 */ /* 0x000fca0000011609 */
[----:B------:R-:W1:Y:S01]  /*62c0*/  LDC R24, c[0x0][0x648] ;  /* 0x00019200ff187b82 */ /* 0x000e620000000800 */
[-CC-:B--2---:R-:W-:Y:S02]  /*62d0*/  SHF.R.U64 R23, R14, R12.reuse, R9.reuse ;  /* 0x0000000c0e177219 */ /* 0x184fe40000001209 */
[----:B------:R-:W-:-:S05]  /*62e0*/  SHF.R.U32.HI R6, RZ, R12, R9 ;  /* 0x0000000cff067219 */ /* 0x000fca0000011609 */
[----:B------:R-:W2:Y:S01]  /*62f0*/  LDC R26, c[0x0][0x638] ;  /* 0x00018e00ff1a7b82 */ /* 0x000ea20000000800 */
[-C--:B---3--:R-:W-:Y:S02]  /*6300*/  SHF.L.U32 R8, R8, R27.reuse, RZ ;  /* 0x0000001b08087219 */ /* 0x088fe400000006ff */
[-CC-:B------:R-:W-:Y:S02]  /*6310*/  SHF.R.U64 R25, R23, R27.reuse, R6.reuse ;  /* 0x0000001b17197219 */ /* 0x180fe40000001206 */
[----:B------:R-:W-:Y:S02]  /*6320*/  LOP3.LUT R32, RZ, R8, RZ, 0x33, !PT ;  /* 0x00000008ff207212 */ /* 0x000fe400078e33ff */
[----:B------:R-:W-:Y:S01]  /*6330*/  SHF.R.U32.HI R9, RZ, R27, R6 ;  /* 0x0000001bff097219 */ /* 0x000fe20000011606 */
[----:B------:R-:W3:Y:S01]  /*6340*/  LDC R31, c[0x0][0x610] ;  /* 0x00018400ff1f7b82 */ /* 0x000ee20000000800 */
[----:B------:R-:W-:Y:S01]  /*6350*/  IMAD.MOV.U32 R8, RZ, RZ, R25 ;  /* 0x000000ffff087224 */ /* 0x000fe200078e0019 */
[----:B------:R-:W-:Y:S06]  /*6360*/  @!P0 BRA `(.L_x_132) ;  /* 0x0000000000288947 */ /* 0x000fec0003800000 */
        /* <DEDUP_REMOVED lines=10> */
.L_x_132:
[----:B------:R-:W-:Y:S02]  /*6410*/  ISETP.NE.AND P0, PT, R2, 0x1, PT ;  /* 0x000000010200780c */ /* 0x000fe40003f05270 */
[----:B-1----:R-:W-:Y:S01]  /*6420*/  SHF.R.U64 R6, R8, R24, R9 ;  /* 0x0000001808067219 */ /* 0x002fe20000001209 */
[----:B0-----:R-:W-:Y:S01]  /*6430*/  VIADD R9, R20, 0xffffffff ;  /* 0xffffffff14097836 */ /* 0x001fe20000000000 */
[----:B------:R-:W-:Y:S02]  /*6440*/  SHF.L.U32 R30, R30, R27, RZ ;  /* 0x0000001b1e1e7219 */ /* 0x000fe400000006ff */
[----:B------:R-:W-:Y:S01]  /*6450*/  LOP3.LUT R5, R23, R32, RZ, 0xc0, !PT ;  /* 0x0000002017057212 */ /* 0x000fe200078ec0ff */
[----:B------:R-:W-:-:S04]  /*6460*/  IMAD.MOV R8, RZ, RZ, -R6 ;  /* 0x000000ffff087224 */ /* 0x000fc800078e0a06 */
[----:B------:R-:W-:Y:S01]  /*6470*/  IMAD R6, R30, R6, R5 ;  /* 0x000000061e067224 */ /* 0x000fe200078e0205 */
[----:B------:R-:W-:Y:S01]  /*6480*/  LOP3.LUT R5, R14, R9, RZ, 0xc0, !PT ;  /* 0x000000090e057212 */ /* 0x000fe200078ec0ff */
[----:B------:R-:W-:Y:S02]  /*6490*/  @P0 IMAD R3, R7, R21, R4 ;  /* 0x0000001507030224 */ /* 0x000fe400078e0204 */
[----:B--2---:R-:W-:Y:S02]  /*64a0*/  IMAD R4, R8, R26, R25 ;  /* 0x0000001a08047224 */ /* 0x004fe400078e0219 */
[----:B---3--:R-:W-:Y:S02]  /*64b0*/  IMAD R3, R6, R31, R3 ;  /* 0x0000001f06037224 */ /* 0x008fe400078e0203 */
[----:B------:R-:W-:Y:S02]  /*64c0*/  IMAD R4, R4, R20, R5 ;  /* 0x0000001404047224 */ /* 0x000fe400078e0205 */
[----:B------:R-:W-:-:S02]  /*64d0*/  IMAD.MOV.U32 R8, RZ, RZ, 0x1 ;  /* 0x00000001ff087424 */ /* 0x000fc400078e00ff */
[----:B------:R-:W-:Y:S01]  /*64e0*/  IMAD.MOV.U32 R6, RZ, RZ, R22 ;  /* 0x000000ffff067224 */ /* 0x000fe200078e0016 */
[----:B------:R-:W-:Y:S02]  /*64f0*/  SEL R20, R4, R3, !P0 ;  /* 0x0000000304147207 */ /* 0x000fe40004000000 */
[----:B------:R-:W-:-:S07]  /*6500*/  SEL R13, R3, R4, !P0 ;  /* 0x00000004030d7207 */ /* 0x000fce0004000000 */
.L_x_130:
[----:B------:R-:W-:-:S08]  /*6510*/  NOP ;  /* 0x0000000000007918 */ /* 0x000fd00000000000 */
[----:B------:R-:W0:-:S00]  /*6520*/  USETMAXREG.DEALLOC.CTAPOOL 0x28 ;  /* 0x00000028000079c8 */ /* 0x000e0000080e0500 */
[----:B0-----:R-:W-:-:S13]  /*6530*/  ISETP.NE.AND P0, PT, R0, RZ, PT ;  /* 0x000000ff0000720c */ /* 0x001fda0003f05270 */
[----:B------:R-:W-:Y:S05]  /*6540*/  @P0 EXIT ;  /* 0x000000000000094d */ /* 0x000fea0003800000 */
[----:B------:R-:W-:Y:S01]  /*6550*/  LOP3.LUT P0, RZ, R8, 0xff, RZ, 0xc0, !PT ;  /* 0x000000ff08ff7812 */ /* 0x000fe2000780c0ff */
[----:B------:R-:W-:Y:S02]  /*6560*/  IMAD.MOV.U32 R0, RZ, RZ, 0x1 ;  /* 0x00000001ff007424 */ /* 0x000fe400078e00ff */
[----:B------:R-:W-:-:S10]  /*6570*/  IMAD.MOV.U32 R3, RZ, RZ, RZ ;  /* 0x000000ffff037224 */ /* 0x000fd400078e00ff */
[----:B------:R-:W-:Y:S05]  /*6580*/  @!P0 BRA `(.L_x_133) ;  /* 0x0000000c003c8947 */ /* 0x000fea0003800000 */
[----:B------:R-:W0:Y:S01]  /*6590*/  LDC R0, c[0x0][0x28c] ;  /* 0x0000a300ff007b82 */ /* 0x000e220000000800 */
[----:B------:R-:W1:Y:S01]  /*65a0*/  S2R R9, SR_CgaCtaId ;  /* 0x0000000000097919 */ /* 0x000e620000008800 */
[----:B------:R-:W-:Y:S01]  /*65b0*/  ULDC UR5, c[0x0][0x600] ;  /* 0x0001800000057ab9 */ /* 0x000fe20000000800 */
[----:B------:R-:W-:Y:S01]  /*65c0*/  ULDC UR4, c[0x0][0xc] ;  /* 0x0000030000047ab9 */ /* 0x000fe20000000800 */
[----:B------:R-:W-:Y:S01]  /*65d0*/  UIADD3 UR16, UR5, -0x1, URZ ;  /* 0xffffffff05107890 */ /* 0x000fe2000fffe03f */
[----:B------:R-:W-:Y:S01]  /*65e0*/  BSSY B0, `(.L_x_133) ;  /* 0x00000c9000007945 */ /* 0x000fe20003800000 */
[----:B------:R-:W-:Y:S01]  /*65f0*/  ULDC UR6, c[0x0][0x658] ;  /* 0x0001960000067ab9 */ /* 0x000fe20000000800 */
[----:B------:R-:W-:Y:S01]  /*6600*/  ULDC UR5, c[0x0][0x10] ;  /* 0x0000040000057ab9 */ /* 0x000fe20000000800 */
[----:B------:R-:W-:Y:S01]  /*6610*/  UMOV UR7, 0xffffffff ;  /* 0xffffffff00077882 */ /* 0x000fe20000000000 */
[----:B------:R-:W-:Y:S01]  /*6620*/  UMOV UR8, 0x1 ;  /* 0x0000000100087882 */ /* 0x000fe20000000000 */
[----:B------:R-:W-:Y:S01]  /*6630*/  UIMAD.WIDE.U32 UR4, UR4, UR5, URZ ;  /* 0x00000005040472a5 */ /* 0x000fe2000f8e003f */
[----:B------:R-:W-:Y:S01]  /*6640*/  IMAD.MOV.U32 R11, RZ, RZ, 0x1 ;  /* 0x00000001ff0b7424 */ /* 0x000fe200078e00ff */
[----:B------:R-:W-:Y:S01]  /*6650*/  USHF.L.U32 UR7, UR7, UR6, URZ ;  /* 0x0000000607077299 */ /* 0x000fe2000800063f */
[----:B------:R-:W-:Y:S01]  /*6660*/  LOP3.LUT R8, R19, 0x2, RZ, 0xfc, !PT ;  /* 0x0000000213087812 */ /* 0x000fe200078efcff */
[----:B------:R-:W-:-:S02]  /*6670*/  USHF.L.U32 UR18, UR8, UR6, URZ ;  /* 0x0000000608127299 */ /* 0x000fc4000800063f */
[----:B------:R-:W-:Y:S01]  /*6680*/  ULOP3.LUT UR17, URZ, UR7, URZ, 0x33, !UPT ;  /* 0x000000073f117292 */ /* 0x000fe2000f8e333f */
[----:B------:R-:W-:Y:S01]  /*6690*/  ULDC UR6, c[0x0][0x14] ;  /* 0x0000050000067ab9 */ /* 0x000fe20000000800 */
[----:B------:R-:W-:Y:S01]  /*66a0*/  ULDC.64 UR22, c[0x0][0x198] ;  /* 0x0000660000167ab9 */ /* 0x000fe20000000a00 */
[----:B------:R-:W-:Y:S02]  /*66b0*/  UIMAD.WIDE.U32 UR20, UR4, UR6, URZ ;  /* 0x00000006041472a5 */ /* 0x000fe4000f8e003f */
[----:B------:R-:W-:Y:S01]  /*66c0*/  UIMAD UR13, UR5, UR6, URZ ;  /* 0x00000006050d72a4 */ /* 0x000fe2000f8e023f */
[----:B0-----:R-:W-:-:S03]  /*66d0*/  VIADD R0, R0, 0x1f ;  /* 0x0000001f00007836 */ /* 0x001fc60000000000 */
[----:B------:R-:W-:Y:S02]  /*66e0*/  UIADD3 UR13, UR21, UR13, URZ ;  /* 0x0000000d150d7290 */ /* 0x000fe4000fffe03f */
[----:B------:R-:W-:-:S04]  /*66f0*/  SHF.R.S32.HI R3, RZ, 0x1f, R0 ;  /* 0x0000001fff037819 */ /* 0x000fc80000011400 */
[----:B------:R-:W-:Y:S01]  /*6700*/  LEA.HI R3, R3, R0, RZ, 0x5 ;  /* 0x0000000003037211 */ /* 0x000fe200078f28ff */
[----:B------:R-:W-:Y:S01]  /*6710*/  IMAD.MOV.U32 R0, RZ, RZ, 0x1 ;  /* 0x00000001ff007424 */ /* 0x000fe200078e00ff */
[----:B-1----:R-:W-:Y:S02]  /*6720*/  LOP3.LUT R9, R9, 0x1, RZ, 0xc0, !PT ;  /* 0x0000000109097812 */ /* 0x002fe400078ec0ff */
[----:B------:R-:W-:Y:S01]  /*6730*/  SHF.R.S32.HI R10, RZ, 0x5, R3 ;  /* 0x00000005ff0a7819 */ /* 0x000fe20000011403 */
[----:B------:R-:W-:-:S04]  /*6740*/  IMAD.MOV.U32 R3, RZ, RZ, RZ ;  /* 0x000000ffff037224 */ /* 0x000fc800078e00ff */
[----:B------:R-:W-:-:S07]  /*6750*/  VIADD R12, R10, 0x1 ;  /* 0x000000010a0c7836 */ /* 0x000fce0000000000 */
.L_x_144:
[----:B------:R-:W-:-:S03]  /*6760*/  UMOV UR4, 0xffffffff ;  /* 0xffffffff00047882 */ /* 0x000fc60000000000 */
[----:B------:R-:W-:Y:S05]  /*6770*/  BRA.DIV UR4, `(.L_x_134) ;  /* 0x0000001204a87947 */ /* 0x000fea000b800000 */
[----:B------:R-:W-:-:S13]  /*6780*/  ELECT P6, URZ, PT ;  /* 0x00000000003f782f */ /* 0x000fda00038c0000 */
.L_x_162:
[----:B------:R-:W0:Y:S01]  /*6790*/  LDC R4, c[0x0][0x28c] ;  /* 0x0000a300ff047b82 */ /* 0x000e220000000800 */
[----:B------:R-:W-:Y:S01]  /*67a0*/  BSSY B1, `(.L_x_135) ;  /* 0x000003a000017945 */ /* 0x000fe20003800000 */
[----:B0-----:R-:W-:-:S13]  /*67b0*/  ISETP.LT.OR P6, PT, R4, 0x1, !P6 ;  /* 0x000000010400780c */ /* 0x001fda00077c1670 */
[----:B------:R-:W-:Y:S05]  /*67c0*/  @P6 BRA `(.L_x_136) ;  /* 0x0000000000dc6947 */ /* 0x000fea0003800000 */
[----:B------:R-:W-:Y:S02]  /*67d0*/  IMAD R20, R20, 0x2, R9 ;  /* 0x0000000214147824 */ /* 0x000fe400078e0209 */
[----:B------:R-:W-:Y:S02]  /*67e0*/  IMAD.SHL.U32 R21, R13, 0x100, RZ ;  /* 0x000001000d157824 */ /* 0x000fe400078e00ff */
[----:B------:R-:W-:Y:S02]  /*67f0*/  IMAD.MOV.U32 R22, RZ, RZ, RZ ;  /* 0x000000ffff167224 */ /* 0x000fe400078e00ff */
[----:B------:R-:W-:Y:S02]  /*6800*/  IMAD.MOV.U32 R4, RZ, RZ, R12 ;  /* 0x000000ffff047224 */ /* 0x000fe400078e000c */
[----:B------:R-:W-:Y:S02]  /*6810*/  IMAD.MOV.U32 R5, RZ, RZ, R0 ;  /* 0x000000ffff057224 */ /* 0x000fe400078e0000 */
[----:B------:R-:W-:-:S02]  /*6820*/  IMAD.MOV.U32 R14, RZ, RZ, R3 ;  /* 0x000000ffff0e7224 */ /* 0x000fc400078e0003 */
[----:B------:R-:W-:-:S07]  /*6830*/  IMAD R15, R20, 0x18, RZ ;  /* 0x00000018140f7824 */ /* 0x000fce00078e02ff */
.L_x_139:
[----:B------:R-:W0:Y:S01]  /*6840*/  S2R R20, SR_CgaCtaId ;  /* 0x0000000000147919 */ /* 0x000e220000008800 */
[----:B------:R-:W-:Y:S02]  /*6850*/  MOV R7, 0x400 ;  /* 0x0000040000077802 */ /* 0x000fe40000000f00 */
[----:B------:R-:W-:-:S13]  /*6860*/  LOP3.LUT P1, RZ, R18, 0x7f, RZ, 0xc0, !PT ;  /* 0x0000007f12ff7812 */ /* 0x000fda000782c0ff */
[----:B------:R-:W1:Y:S01]  /*6870*/  @!P1 LDC R13, c[0x0][0x500] ;  /* 0x00014000ff0d9b82 */ /* 0x000e620000000800 */
[----:B0-----:R-:W-:Y:S02]  /*6880*/  LEA R23, R20, R7, 0x18 ;  /* 0x0000000714177211 */ /* 0x001fe400078ec0ff */
[----:B------:R-:W-:-:S03]  /*6890*/  SHF.L.U32 R7, R5, 0x1f, RZ ;  /* 0x0000001f05077819 */ /* 0x000fc600000006ff */
[----:B------:R-:W-:-:S04]  /*68a0*/  IMAD R20, R14, 0x8, R23 ;  /* 0x000000080e147824 */ /* 0x000fc800078e0217 */
[----:B------:R-:W0:Y:S02]  /*68b0*/  SYNCS.PHASECHK.TRANS64.TRYWAIT P0, [R20+URZ+0x58], R7 ;  /* 0x00005807140075a7 */ /* 0x000e24000800017f */
[----:B01----:R-:W-:Y:S05]  /*68c0*/  @!P0 BRA `(.L_x_137) ;  /* 0x0000001000748947 */ /* 0x003fea0003800000 */
.L_x_163:
[----:B0-----:R-:W-:Y:S01]  /*68d0*/  PRMT R7, R8, 0x9910, RZ ;  /* 0x0000991008077816 */ /* 0x001fe200000000ff */
[----:B------:R0:W-:Y:S03]  /*68e0*/  @!P1 SYNCS.ARRIVE.TRANS64 RZ, [R20+URZ], R13 ;  /* 0x0000000d14ff99a7 */ /* 0x0001e6000800003f */
[----:B------:R-:W-:-:S13]  /*68f0*/  ISETP.NE.AND P0, PT, R7, 0x2, PT ;  /* 0x000000020700780c */ /* 0x000fda0003f05270 */
[----:B0-----:R-:W-:Y:S05]  /*6900*/  @P0 BRA `(.L_x_138) ;  /* 0x0000000000040947 */ /* 0x001fea0003800000 */
[----:B------:R-:W-:Y:S01]  /*6910*/  BPT.TRAP 0x1 ;  /* 0x000000040000795c */ /* 0x000fe20000300000 */
.L_x_138:
[----:B------:R-:W-:Y:S01]  /*6920*/  IMAD R7, R14, 0x2, R9 ;  /* 0x000000020e077824 */ /* 0x000fe200078e0209 */
[----:B------:R-:W-:Y:S01]  /*6930*/  R2UR UR9, R20 ;  /* 0x00000000140972ca */ /* 0x000fe200000e0000 */
[--C-:B------:R-:W-:Y:S01]  /*6940*/  IMAD R13, R14, 0x4000, R23.reuse ;  /* 0x000040000e0d7824 */ /* 0x100fe200078e0217 */
[----:B------:R-:W-:Y:S01]  /*6950*/  UIADD3 UR4, UP0, UR22, 0xf0, URZ ;  /* 0x000000f016047890 */ /* 0x000fe2000ff1e03f */
[----:B------:R-:W-:Y:S01]  /*6960*/  IMAD R7, R7, 0x300, RZ ;  /* 0x0000030007077824 */ /* 0x000fe200078e02ff */
[----:B------:R-:W-:Y:S01]  /*6970*/  R2UR UR11, R21 ;  /* 0x00000000150b72ca */ /* 0x000fe200000e0000 */
[----:B------:R-:W-:Y:S01]  /*6980*/  VIADD R4, R4, 0xffffffff ;  /* 0xffffffff04047836 */ /* 0x000fe20000000000 */
[----:B------:R-:W-:Y:S01]  /*6990*/  R2UR UR5, R13 ;  /* 0x000000000d0572ca */ /* 0x000fe200000e0000 */
[----:B------:R-:W-:Y:S01]  /*69a0*/  IMAD R7, R7, 0x2, R23 ;  /* 0x0000000207077824 */ /* 0x000fe200078e0217 */
[----:B------:R-:W-:Y:S01]  /*69b0*/  R2UR UR10, R22 ;  /* 0x00000000160a72ca */ /* 0x000fe200000e0000 */
[----:B------:R-:W-:Y:S01]  /*69c0*/  UIADD3 UR24, UP1, UR22, 0x1f0, URZ ;  /* 0x000001f016187890 */ /* 0x000fe2000ff3e03f */
[----:B------:R-:W-:Y:S01]  /*69d0*/  R2UR UR12, R6 ;  /* 0x00000000060c72ca */ /* 0x000fe200000e0000 */
[----:B------:R-:W-:Y:S01]  /*69e0*/  VIADD R14, R14, 0x1 ;  /* 0x000000010e0e7836 */ /* 0x000fe20000000000 */
[----:B------:R-:W-:Y:S01]  /*69f0*/  R2UR UR8, R7 ;  /* 0x00000000070872ca */ /* 0x000fe200000e0000 */
[----:B------:R-:W-:Y:S01]  /*6a00*/  UIADD3.X UR25, URZ, UR23, URZ, UP1, !UPT ;  /* 0x000000173f197290 */ /* 0x000fe20008ffe43f */
[----:B------:R-:W-:Y:S01]  /*6a10*/  R2UR UR19, R15 ;  /* 0x000000000f1372ca */ /* 0x000fe200000e0000 */
[----:B------:R-:W-:Y:S01]  /*6a20*/  UMOV UR6, 0x0 ;  /* 0x0000000000067882 */ /* 0x000fe20000000000 */
[----:B------:R-:W-:Y:S01]  /*6a30*/  ISETP.GT.AND P1, PT, R4, 0x1, PT ;  /* 0x000000010400780c */ /* 0x000fe20003f24270 */
[----:B------:R-:W-:Y:S01]  /*6a40*/  UMOV UR7, 0x10000000 ;  /* 0x1000000000077882 */ /* 0x000fe20000000000 */
[----:B------:R-:W-:Y:S01]  /*6a50*/  ISETP.NE.AND P0, PT, R14, 0xb, PT ;  /* 0x0000000b0e00780c */ /* 0x000fe20003f05270 */
[----:B------:R-:W-:Y:S01]  /*6a60*/  UIADD3 UR14, UR5, 0x180, URZ ;  /* 0x00000180050e7890 */ /* 0x000fe2000fffe03f */
[----:B------:R-:W-:Y:S01]  /*6a70*/  VIADD R22, R22, 0x20 ;  /* 0x0000002016167836 */ /* 0x000fe20000000000 */
[----:B------:R-:W-:Y:S01]  /*6a80*/  UIADD3.X UR5, URZ, UR23, URZ, UP0, !UPT ;  /* 0x000000173f057290 */ /* 0x000fe200087fe43f */
[----:B------:R-:W-:Y:S01]  /*6a90*/  SEL R20, RZ, 0x1, P0 ;  /* 0x00000001ff147807 */ /* 0x000fe20000000000 */
[----:B------:R-:W-:Y:S01]  /*6aa0*/  UMOV UR26, 0x30000 ;  /* 0x00030000001a7882 */ /* 0x000fe20000000000 */
[----:B------:R-:W-:Y:S01]  /*6ab0*/  SEL R14, R14, RZ, P0 ;  /* 0x000000ff0e0e7207 */ /* 0x000fe20000000000 */
[----:B------:R-:W-:Y:S01]  /*6ac0*/  UIADD3 UR15, UR8, 0x2c180, URZ ;  /* 0x0002c180080f7890 */ /* 0x000fe2000fffe03f */
[----:B------:R-:W-:-:S02]  /*6ad0*/  LOP3.LUT R5, R5, R20, RZ, 0x3c, !PT ;  /* 0x0000001405057212 */ /* 0x000fc400078e3cff */
[----:B------:R-:W-:Y:S02]  /*6ae0*/  UMOV UR8, UR14 ;  /* 0x0000000e00087c82 */ /* 0x000fe40008000000 */
[----:B------:R0:W-:Y:S02]  /*6af0*/  UTMALDG.3D [UR8], [UR4], desc[UR6] ;  /* 0x00000608040075b4 */ /* 0x0001e40008011000 */
[----:B0-----:R-:W-:Y:S01]  /*6b00*/  UMOV UR8, UR15 ;  /* 0x0000000f00087c82 */ /* 0x001fe20008000000 */
[----:B------:R-:W-:Y:S02]  /*6b10*/  UMOV UR11, UR19 ;  /* 0x00000013000b7c82 */ /* 0x000fe40008000000 */
[----:B------:R0:W-:Y:S02]  /*6b20*/  UTMALDG.3D.MULTICAST [UR8], [UR24], UR26, desc[UR6] ;  /* 0x00000608180073b4 */ /* 0x0001e4000801181a */
[----:B0-----:R-:W-:Y:S05]  /*6b30*/  @P1 BRA `(.L_x_139) ;  /* 0xfffffffc00401947 */ /* 0x001fea000383ffff */
.L_x_136:
[----:B------:R-:W-:Y:S05]  /*6b40*/  BSYNC B1 ;  /* 0x0000000000017941 */ /* 0x000fea0003800000 */
.L_x_135:
[----:B------:R-:W-:Y:S01]  /*6b50*/  LOP3.LUT P1, RZ, R11, 0xff, RZ, 0xc0, !PT ;  /* 0x000000ff0bff7812 */ /* 0x000fe2000782c0ff */
[C---:B------:R-:W-:Y:S01]  /*6b60*/  IMAD.IADD R6, R10.reuse, 0x1, R3 ;  /* 0x000000010a067824 */ /* 0x040fe200078e0203 */
[----:B------:R-:W-:Y:S01]  /*6b70*/  ULDC.64 UR4, c[0x0][0x650] ;  /* 0x0001940000047ab9 */ /* 0x000fe20000000a00 */
[----:B------:R-:W-:Y:S01]  /*6b80*/  ISETP.GE.U32.AND P2, PT, R10, 0xb, PT ;  /* 0x0000000b0a00780c */ /* 0x000fe20003f46070 */
[----:B------:R-:W-:Y:S01]  /*6b90*/  BSSY B1, `(.L_x_140) ;  /* 0x000006b000017945 */ /* 0x000fe20003800000 */
[----:B------:R-:W-:Y:S01]  /*6ba0*/  IMAD.MOV.U32 R13, RZ, RZ, -0x1 ;  /* 0xffffffffff0d7424 */ /* 0x000fe200078e00ff */
[----:B------:R-:W-:Y:S01]  /*6bb0*/  ISETP.GT.U32.AND P0, PT, R6, 0xa, PT ;  /* 0x0000000a0600780c */ /* 0x000fe20003f04070 */
[----:B------:R-:W-:Y:S01]  /*6bc0*/  IMAD.MOV.U32 R20, RZ, RZ, -0x1 ;  /* 0xffffffffff147424 */ /* 0x000fe200078e00ff */
[----:B------:R-:W-:Y:S02]  /*6bd0*/  PRMT R11, RZ, 0x7610, R11 ;  /* 0x00007610ff0b7816 */ /* 0x000fe4000000000b */
[----:B------:R-:W-:-:S03]  /*6be0*/  ISETP.LT.U32.AND P0, PT, R10, 0xb, P0 ;  /* 0x0000000b0a00780c */ /* 0x000fc60000701070 */
[----:B------:R-:W0:Y:S01]  /*6bf0*/  @P1 S2R R5, SR_CgaCtaId ;  /* 0x0000000000051919 */ /* 0x000e220000008800 */
[----:B------:R-:W-:-:S04]  /*6c00*/  @P1 MOV R4, 0x400 ;  /* 0x0000040000041802 */ /* 0x000fc80000000f00 */
[----:B0-----:R-:W-:Y:S01]  /*6c10*/  @P1 LEA R3, R5, R4, 0x18 ;  /* 0x0000000405031211 */ /* 0x001fe200078ec0ff */
[----:B------:R-:W-:-:S03]  /*6c20*/  IMAD.WIDE.U32 R4, R6, -0x45d1745d, RZ ;  /* 0xba2e8ba306047825 */ /* 0x000fc600078e00ff */
[----:B------:R0:W-:Y:S01]  /*6c30*/  @P1 SYNCS.ARRIVE.TRANS64.A1T0 RZ, [R3+URZ+0xc8], RZ ;  /* 0x0000c8ff03ff19a7 */ /* 0x0001e2000810003f */
[----:B------:R-:W-:Y:S02]  /*6c40*/  IADD3 R16, P1, R16, UR20, RZ ;  /* 0x0000001410107c10 */ /* 0x000fe4000ff3e0ff */
[----:B------:R-:W-:Y:S02]  /*6c50*/  SHF.R.U32.HI R5, RZ, 0x3, R5 ;  /* 0x00000003ff057819 */ /* 0x000fe40000011605 */
[----:B------:R-:W-:Y:S02]  /*6c60*/  IADD3.X R17, R17, UR13, RZ, P1, !PT ;  /* 0x0000000d11117c10 */ /* 0x000fe40008ffe4ff */
[----:B------:R-:W-:Y:S02]  /*6c70*/  PRMT R4, RZ, 0x7610, R4 ;  /* 0x00007610ff047816 */ /* 0x000fe40000000004 */
[----:B0-----:R-:W-:Y:S02]  /*6c80*/  SEL R3, RZ, 0x1, !P0 ;  /* 0x00000001ff037807 */ /* 0x001fe40004000000 */
[----:B------:R-:W-:-:S02]  /*6c90*/  ISETP.GE.U32.AND P0, PT, R16, UR4, PT ;  /* 0x0000000410007c0c */ /* 0x000fc4000bf06070 */
[----:B------:R-:W-:Y:S01]  /*6ca0*/  LOP3.LUT R0, R0, R3, RZ, 0x3c, !PT ;  /* 0x0000000300007212 */ /* 0x000fe200078e3cff */
[----:B------:R-:W-:Y:S01]  /*6cb0*/  IMAD R3, R5, -0xb, R6 ;  /* 0xfffffff505037824 */ /* 0x000fe200078e0206 */
[----:B------:R-:W-:Y:S01]  /*6cc0*/  ISETP.GE.U32.AND.EX P0, PT, R17, UR5, PT, P0 ;  /* 0x0000000511007c0c */ /* 0x000fe2000bf06100 */
[----:B------:R-:W-:Y:S01]  /*6cd0*/  IMAD.MOV.U32 R6, RZ, RZ, -0x1 ;  /* 0xffffffffff067424 */ /* 0x000fe200078e00ff */
[----:B------:R-:W-:-:S11]  /*6ce0*/  @P2 LOP3.LUT R0, R0, 0x1, R5, 0x78, !PT ;  /* 0x0000000100002812 */ /* 0x000fd600078e7805 */
[----:B------:R-:W-:Y:S05]  /*6cf0*/  @P0 BRA `(.L_x_141) ;  /* 0x0000000400500947 */ /* 0x000fea0003800000 */
[----:B------:R-:W0:Y:S01]  /*6d00*/  S2R R15, SR_CTAID.X ;  /* 0x00000000000f7919 */ /* 0x000e220000002500 */
[----:B------:R-:W-:Y:S01]  /*6d10*/  ULDC.64 UR4, c[0x0][0x628] ;  /* 0x00018a0000047ab9 */ /* 0x000fe20000000a00 */
[----:B------:R-:W1:Y:S01]  /*6d20*/  LDC R20, c[0x0][0x144] ;  /* 0x00005100ff147b82 */ /* 0x000e620000000800 */
[----:B------:R-:W-:Y:S01]  /*6d30*/  ISETP.NE.U32.AND P0, PT, RZ, UR4, PT ;  /* 0x00000004ff007c0c */ /* 0x000fe2000bf05070 */
[----:B------:R-:W2:Y:S01]  /*6d40*/  S2R R13, SR_CTAID.Y ;  /* 0x00000000000d7919 */ /* 0x000ea20000002600 */
[----:B------:R-:W-:Y:S01]  /*6d50*/  ULDC UR7, c[0x0][0x630] ;  /* 0x00018c0000077ab9 */ /* 0x000fe20000000800 */
[----:B------:R-:W-:Y:S01]  /*6d60*/  ULDC UR8, c[0x0][0x150] ;  /* 0x0000540000087ab9 */ /* 0x000fe20000000800 */
[----:B------:R-:W-:Y:S01]  /*6d70*/  ISETP.NE.AND.EX P0, PT, RZ, UR5, PT, P0 ;  /* 0x00000005ff007c0c */ /* 0x000fe2000bf05300 */
[----:B------:R-:W-:Y:S02]  /*6d80*/  IMAD.MOV.U32 R4, RZ, RZ, R16 ;  /* 0x000000ffff047224 */ /* 0x000fe400078e0010 */
[----:B------:R-:W-:Y:S01]  /*6d90*/  IMAD.MOV.U32 R5, RZ, RZ, R17 ;  /* 0x000000ffff057224 */ /* 0x000fe200078e0011 */
[----:B0-----:R-:W-:-:S09]  /*6da0*/  I2FP.F32.U32 R22, R15 ;  /* 0x0000000f00167245 */ /* 0x001fd20000201000 */
[----:B------:R-:W-:Y:S05]  /*6db0*/  @!P0 BRA `(.L_x_142) ;  /* 0x0000000000288947 */ /* 0x000fea0003800000 */
[----:B------:R-:W-:Y:S02]  /*6dc0*/  ULDC UR6, c[0x0][0x634] ;  /* 0x00018d0000067ab9 */ /* 0x000fe40000000800 */
[----:B------:R-:W-:-:S05]  /*6dd0*/  IADD3 R5, P0, R16, UR6, RZ ;  /* 0x0000000610057c10 */ /* 0x000fca000ff1e0ff */
[----:B------:R-:W-:-:S04]  /*6de0*/  IMAD.X R21, RZ, RZ, R17, P0 ;  /* 0x000000ffff157224 */ /* 0x000fc800000e0611 */
[----:B------:R-:W-:-:S04]  /*6df0*/  IMAD.WIDE.U32 R6, R21, UR4, RZ ;  /* 0x0000000415067c25 */ /* 0x000fc8000f8e00ff */
[----:B------:R-:W-:-:S04]  /*6e00*/  IMAD.WIDE.U32 R6, P0, R5, UR5, R6 ;  /* 0x0000000505067c25 */ /* 0x000fc8000f800006 */
[----:B------:R-:W-:-:S04]  /*6e10*/  IMAD.WIDE.U32 R4, R5, UR4, RZ ;  /* 0x0000000405047c25 */ /* 0x000fc8000f8e00ff */
[----:B------:R-:W-:Y:S01]  /*6e20*/  IMAD.MOV.U32 R4, RZ, RZ, R7 ;  /* 0x000000ffff047224 */ /* 0x000fe200078e0007 */
[----:B------:R-:W-:Y:S01]  /*6e30*/  IADD3 RZ, P1, R5, R6, RZ ;  /* 0x0000000605ff7210 */ /* 0x000fe20007f3e0ff */
[----:B------:R-:W-:-:S04]  /*6e40*/  IMAD.X R5, RZ, RZ, RZ, P0 ;  /* 0x000000ffff057224 */ /* 0x000fc800000e06ff */
[----:B------:R-:W-:-:S08]  /*6e50*/  IMAD.WIDE.U32.X R4, R21, UR5, R4, P1 ;  /* 0x0000000515047c25 */ /* 0x000fd000088e0404 */
.L_x_142:
[----:B------:R-:W-:Y:S01]  /*6e60*/  FMUL R22, R22, UR8 ;  /* 0x0000000816167c20 */ /* 0x000fe20008400000 */
[--C-:B------:R-:W-:Y:S01]  /*6e70*/  SHF.R.U64 R14, R4, UR7, R5.reuse ;  /* 0x00000007040e7c19 */ /* 0x100fe20008001205 */
[----:B------:R-:W-:Y:S01]  /*6e80*/  ULDC.64 UR4, c[0x0][0x620] ;  /* 0x0001880000047ab9 */ /* 0x000fe20000000a00 */
[----:B------:R-:W-:Y:S01]  /*6e90*/  SHF.R.U32.HI R4, RZ, UR7, R5 ;  /* 0x00000007ff047c19 */ /* 0x000fe20008011605 */
[----:B------:R-:W-:Y:S01]  /*6ea0*/  ULDC.64 UR6, c[0x0][0x640] ;  /* 0x0001900000067ab9 */ /* 0x000fe20000000a00 */
[----:B------:R-:W-:Y:S01]  /*6eb0*/  IADD3 R5, P0, RZ, -R14, RZ ;  /* 0x8000000eff057210 */ /* 0x000fe20007f1e0ff */
[----:B------:R-:W0:Y:S04]  /*6ec0*/  F2I.U32.TRUNC.NTZ R22, R22 ;  /* 0x0000001600167305 */ /* 0x000e28000020f000 */
[----:B------:R-:W-:Y:S01]  /*6ed0*/  IMAD.X R4, RZ, RZ, ~R4, P0 ;  /* 0x000000ffff047224 */ /* 0x000fe200000e0e04 */
[----:B------:R-:W-:-:S03]  /*6ee0*/  ISETP.NE.U32.AND P0, PT, RZ, UR6, PT ;  /* 0x00000006ff007c0c */ /* 0x000fc6000bf05070 */
[----:B------:R-:W-:Y:S01]  /*6ef0*/  IMAD R4, R4, UR4, RZ ;  /* 0x0000000404047c24 */ /* 0x000fe2000f8e02ff */
[----:B------:R-:W-:-:S03]  /*6f00*/  ISETP.NE.AND.EX P0, PT, RZ, UR7, PT, P0 ;  /* 0x00000007ff007c0c */ /* 0x000fc6000bf05300 */
[C---:B------:R-:W-:Y:S01]  /*6f10*/  IMAD R7, R5.reuse, UR5, R4 ;  /* 0x0000000505077c24 */ /* 0x040fe2000f8e0204 */
[----:B------:R-:W-:Y:S01]  /*6f20*/  ULDC UR5, c[0x0][0x154] ;  /* 0x0000550000057ab9 */ /* 0x000fe20000000800 */
[----:B------:R-:W-:Y:S01]  /*6f30*/  IMAD.WIDE.U32 R4, R5, UR4, R16 ;  /* 0x0000000405047c25 */ /* 0x000fe2000f8e0010 */
[----:B------:R-:W-:-:S03]  /*6f40*/  ULDC UR4, c[0x0][0x618] ;  /* 0x0001860000047ab9 */ /* 0x000fc60000000800 */
[----:B0-----:R-:W-:Y:S02]  /*6f50*/  IMAD.MOV R6, RZ, RZ, -R22 ;  /* 0x000000ffff067224 */ /* 0x001fe400078e0a16 */
[----:B------:R-:W-:Y:S02]  /*6f60*/  IMAD.IADD R5, R5, 0x1, R7 ;  /* 0x0000000105057824 */ /* 0x000fe400078e0207 */
[----:B-1----:R-:W-:Y:S01]  /*6f70*/  IMAD R15, R20, R6, R15 ;  /* 0x00000006140f7224 */ /* 0x002fe200078e020f */
[----:B--2---:R-:W-:Y:S01]  /*6f80*/  I2FP.F32.U32 R6, R13 ;  /* 0x0000000d00067245 */ /* 0x004fe20000201000 */
[----:B------:R-:W0:Y:S01]  /*6f90*/  LDC R20, c[0x0][0x148] ;  /* 0x00005200ff147b82 */ /* 0x000e220000000800 */
[--C-:B------:R-:W-:Y:S02]  /*6fa0*/  SHF.R.U64 R21, R4, UR4, R5.reuse ;  /* 0x0000000404157c19 */ /* 0x100fe40008001205 */
[----:B------:R-:W-:Y:S01]  /*6fb0*/  SHF.R.U32.HI R4, RZ, UR4, R5 ;  /* 0x00000004ff047c19 */ /* 0x000fe20008011605 */
[----:B------:R-:W-:Y:S01]  /*6fc0*/  FMUL R6, R6, UR5 ;  /* 0x0000000506067c20 */ /* 0x000fe20008400000 */
[----:B------:R-:W-:-:S02]  /*6fd0*/  ULDC UR4, c[0x0][0x608] ;  /* 0x0001820000047ab9 */ /* 0x000fc40000000800 */
[--C-:B------:R-:W-:Y:S01]  /*6fe0*/  SHF.R.U64 R23, R21, UR4, R4.reuse ;  /* 0x0000000415177c19 */ /* 0x100fe20008001204 */
[----:B------:R1:W2:Y:S01]  /*6ff0*/  F2I.U32.TRUNC.NTZ R24, R6 ;  /* 0x0000000600187305 */ /* 0x0002a2000020f000 */
[----:B------:R-:W-:Y:S01]  /*7000*/  SHF.R.U32.HI R4, RZ, UR4, R4 ;  /* 0x00000004ff047c19 */ /* 0x000fe20008011604 */
[----:B------:R-:W-:-:S03]  /*7010*/  ULDC UR4, c[0x0][0x658] ;  /* 0x0001960000047ab9 */ /* 0x000fc60000000800 */
[--C-:B------:R-:W-:Y:S02]  /*7020*/  SHF.R.U64 R22, R23, UR4, R4.reuse ;  /* 0x0000000417167c19 */ /* 0x100fe40008001204 */
[----:B------:R-:W-:-:S03]  /*7030*/  SHF.R.U32.HI R25, RZ, UR4, R4 ;  /* 0x00000004ff197c19 */ /* 0x000fc60008011604 */
[----:B------:R-:W-:Y:S02]  /*7040*/  IMAD.MOV.U32 R4, RZ, RZ, R22 ;  /* 0x000000ffff047224 */ /* 0x000fe400078e0016 */
[----:B------:R-:W-:Y:S01]  /*7050*/  IMAD.MOV.U32 R5, RZ, RZ, R25 ;  /* 0x000000ffff057224 */ /* 0x000fe200078e0019 */
[----:B-1----:R-:W-:Y:S06]  /*7060*/  @!P0 BRA `(.L_x_143) ;  /* 0x0000000000288947 */ /* 0x002fec0003800000 */
        /* <DEDUP_REMOVED lines=10> */
.L_x_143:
[----:B------:R-:W-:Y:S01]  /*7110*/  ISETP.NE.AND P0, PT, R2, 0x1, PT ;  /* 0x000000010200780c */ /* 0x000fe20003f05270 */
[----:B------:R-:W-:Y:S01]  /*7120*/  ULDC UR4, c[0x0][0x648] ;  /* 0x0001920000047ab9 */ /* 0x000fe20000000800 */
[----:B------:R-:W-:Y:S01]  /*7130*/  LOP3.LUT R23, R23, UR17, RZ, 0xc0, !PT ;  /* 0x0000001117177c12 */ /* 0x000fe2000f8ec0ff */
[----:B--2---:R-:W-:Y:S01]  /*7140*/  IMAD.MOV R24, RZ, RZ, -R24 ;  /* 0x000000ffff187224 */ /* 0x004fe200078e0a18 */
[----:B------:R-:W-:Y:S01]  /*7150*/  SHF.R.U64 R4, R4, UR4, R5 ;  /* 0x0000000404047c19 */ /* 0x000fe20008001205 */
[----:B------:R-:W-:Y:S01]  /*7160*/  ULDC UR4, c[0x0][0x638] ;  /* 0x00018e0000047ab9 */ /* 0x000fe20000000800 */
[----:B------:R-:W-:Y:S01]  /*7170*/  LOP3.LUT R21, R21, UR16, RZ, 0xc0, !PT ;  /* 0x0000001015157c12 */ /* 0x000fe2000f8ec0ff */
[----:B------:R-:W-:Y:S01]  /*7180*/  ULDC UR5, c[0x0][0x610] ;  /* 0x0001840000057ab9 */ /* 0x000fe20000000800 */
[----:B------:R-:W-:Y:S02]  /*7190*/  IMAD.MOV.U32 R6, RZ, RZ, R14 ;  /* 0x000000ffff067224 */ /* 0x000fe400078e000e */
[----:B------:R-:W-:-:S02]  /*71a0*/  IMAD.MOV R5, RZ, RZ, -R4 ;  /* 0x000000ffff057224 */ /* 0x000fc400078e0a04 */
[----:B------:R-:W-:Y:S02]  /*71b0*/  IMAD R4, R4, UR18, R23 ;  /* 0x0000001204047c24 */ /* 0x000fe4000f8e0217 */
[----:B0-----:R-:W-:Y:S02]  /*71c0*/  @P0 IMAD R15, R20, R24, R13 ;  /* 0x00000018140f0224 */ /* 0x001fe400078e020d */
[----:B------:R-:W-:Y:S01]  /*71d0*/  IMAD R22, R5, UR4, R22 ;  /* 0x0000000405167c24 */ /* 0x000fe2000f8e0216 */
[----:B------:R-:W-:Y:S01]  /*71e0*/  ULDC UR4, c[0x0][0x600] ;  /* 0x0001800000047ab9 */ /* 0x000fe20000000800 */
[----:B------:R-:W-:Y:S02]  /*71f0*/  IMAD R15, R4, UR5, R15 ;  /* 0x00000005040f7c24 */ /* 0x000fe4000f8e020f */
[----:B------:R-:W-:Y:S02]  /*7200*/  IMAD R22, R22, UR4, R21 ;  /* 0x0000000416167c24 */ /* 0x000fe4000f8e0215 */
[----:B------:R-:W-:-:S03]  /*7210*/  IMAD.MOV.U32 R4, RZ, RZ, 0x1 ;  /* 0x00000001ff047424 */ /* 0x000fc600078e00ff */
[----:B------:R-:W-:Y:S02]  /*7220*/  SEL R20, R22, R15, !P0 ;  /* 0x0000000f16147207 */ /* 0x000fe40004000000 */
[----:B------:R-:W-:-:S07]  /*7230*/  SEL R13, R15, R22, !P0 ;  /* 0x000000160f0d7207 */ /* 0x000fce0004000000 */
.L_x_141:
[----:B------:R-:W-:Y:S05]  /*7240*/  BSYNC B1 ;  /* 0x0000000000017941 */ /* 0x000fea0003800000 */
.L_x_140:
[----:B------:R-:W-:-:S13]  /*7250*/  LOP3.LUT P0, RZ, R4, 0xff, RZ, 0xc0, !PT ;  /* 0x000000ff04ff7812 */ /* 0x000fda000780c0ff */
[----:B------:R-:W-:Y:S05]  /*7260*/  @P0 BRA `(.L_x_144) ;  /* 0xfffffff4003c0947 */ /* 0x000fea000383ffff */
[----:B------:R-:W-:Y:S05]  /*7270*/  BSYNC B0 ;  /* 0x0000000000007941 */ /* 0x000fea0003800000 */
.L_x_133:
[----:B------:R-:W-:-:S03]  /*7280*/  UMOV UR4, 0xffffffff ;  /* 0xffffffff00047882 */ /* 0x000fc60000000000 */
[----:B------:R-:W-:Y:S05]  /*7290*/  BRA.DIV UR4, `(.L_x_145) ;  /* 0x0000000a04147947 */ /* 0x000fea000b800000 */
[----:B------:R-:W-:-:S13]  /*72a0*/  ELECT P6, URZ, PT ;  /* 0x00000000003f782f */ /* 0x000fda00038c0000 */
.L_x_166:
[----:B------:R-:W-:Y:S04]  /*72b0*/  BSSY B0, `(.L_x_146) ;  /* 0x000006a000007945 */ /* 0x000fe80003800000 */
[----:B------:R-:W-:Y:S05]  /*72c0*/  @!P6 BRA `(.L_x_147) ;  /* 0x0000000400a0e947 */ /* 0x000fea0003800000 */
[----:B------:R-:W-:-:S04]  /*72d0*/  LOP3.LUT R19, R19, 0x2, RZ, 0xfc, !PT ;  /* 0x0000000213137812 */ /* 0x000fc800078efcff */
[----:B------:R-:W-:-:S13]  /*72e0*/  ISETP.NE.AND P0, PT, R19, 0x3, PT ;  /* 0x000000031300780c */ /* 0x000fda0003f05270 */
[----:B------:R-:W-:Y:S05]  /*72f0*/  @!P0 BRA `(.L_x_148) ;  /* 0x0000000000048947 */ /* 0x000fea0003800000 */
[----:B------:R-:W-:Y:S01]  /*7300*/  BPT.TRAP 0x1 ;  /* 0x000000040000795c */ /* 0x000fe20000300000 */
.L_x_148:
[----:B------:R-:W0:Y:S01]  /*7310*/  S2R R5, SR_CgaCtaId ;  /* 0x0000000000057919 */ /* 0x000e220000008800 */
[----:B------:R-:W-:Y:S02]  /*7320*/  MOV R2, 0x400 ;  /* 0x0000040000027802 */ /* 0x000fe40000000f00 */
[----:B------:R-:W-:Y:S02]  /*7330*/  SHF.L.U32 R4, R0, 0x1f, RZ ;  /* 0x0000001f00047819 */ /* 0x000fe400000006ff */
[----:B0-----:R-:W-:-:S05]  /*7340*/  LEA R2, R5, R2, 0x18 ;  /* 0x0000000205027211 */ /* 0x001fca00078ec0ff */
[----:B------:R-:W-:-:S04]  /*7350*/  VIADD R2, R2, 0x58 ;  /* 0x0000005802027836 */ /* 0x000fc80000000000 */
[C---:B------:R-:W-:Y:S02]  /*7360*/  IMAD R7, R3.reuse, 0x8, R2 ;  /* 0x0000000803077824 */ /* 0x040fe400078e0202 */
[----:B------:R-:W-:Y:S02]  /*7370*/  VIADD R3, R3, 0x1 ;  /* 0x0000000103037836 */ /* 0x000fe40000000000 */
[----:B------:R-:W0:Y:S03]  /*7380*/  SYNCS.PHASECHK.TRANS64.TRYWAIT P0, [R7+URZ], R4 ;  /* 0x00000004070075a7 */ /* 0x000e26000800017f */
[----:B------:R-:W-:-:S04]  /*7390*/  ISETP.NE.AND P1, PT, R3, 0xb, PT ;  /* 0x0000000b0300780c */ /* 0x000fc80003f25270 */
[----:B------:R-:W-:Y:S02]  /*73a0*/  SEL R5, RZ, 0x1, P1 ;  /* 0x00000001ff057807 */ /* 0x000fe40000800000 */
[----:B------:R-:W-:Y:S02]  /*73b0*/  SEL R3, R3, RZ, P1 ;  /* 0x000000ff03037207 */ /* 0x000fe40000800000 */
[----:B------:R-:W-:-:S03]  /*73c0*/  LOP3.LUT R6, R0, R5, RZ, 0x3c, !PT ;  /* 0x0000000500067212 */ /* 0x000fc600078e3cff */
[----:B------:R-:W-:Y:S01]  /*73d0*/  IMAD R8, R3, 0x8, R2 ;  /* 0x0000000803087824 */ /* 0x000fe200078e0202 */
[----:B------:R-:W-:Y:S01]  /*73e0*/  SHF.L.U32 R5, R6, 0x1f, RZ ;  /* 0x0000001f06057819 */ /* 0x000fe200000006ff */
[----:B0-----:R-:W-:Y:S06]  /*73f0*/  @!P0 BRA `(.L_x_149) ;  /* 0x0000000400dc8947 */ /* 0x001fec0003800000 */
.L_x_167:
[----:B------:R-:W1:Y:S01]  /*7400*/  SYNCS.PHASECHK.TRANS64.TRYWAIT P0, [R8+URZ], R5 ;  /* 0x00000005080075a7 */ /* 0x000e62000800017f */
[----:B------:R-:W-:-:S05]  /*7410*/  VIADD R0, R3, 0x1 ;  /* 0x0000000103007836 */ /* 0x000fca0000000000 */
[----:B------:R-:W-:-:S04]  /*7420*/  ISETP.NE.AND P1, PT, R0, 0xb, PT ;  /* 0x0000000b0000780c */ /* 0x000fc80003f25270 */
[----:B------:R-:W-:Y:S02]  /*7430*/  SEL R3, RZ, 0x1, P1 ;  /* 0x00000001ff037807 */ /* 0x000fe40000800000 */
[----:B0-----:R-:W-:Y:S02]  /*7440*/  SEL R7, R0, RZ, P1 ;  /* 0x000000ff00077207 */ /* 0x001fe40000800000 */
[----:B------:R-:W-:-:S03]  /*7450*/  LOP3.LUT R6, R6, R3, RZ, 0x3c, !PT ;  /* 0x0000000306067212 */ /* 0x000fc600078e3cff */
[----:B------:R-:W-:Y:S01]  /*7460*/  IMAD R9, R7, 0x8, R2 ;  /* 0x0000000807097824 */ /* 0x000fe200078e0202 */
[----:B------:R-:W-:Y:S01]  /*7470*/  SHF.L.U32 R4, R6, 0x1f, RZ ;  /* 0x0000001f06047819 */ /* 0x000fe200000006ff */
[----:B-1----:R-:W-:Y:S06]  /*7480*/  @!P0 BRA `(.L_x_150) ;  /* 0x0000000400cc8947 */ /* 0x002fec0003800000 */
.L_x_168:
[----:B------:R-:W1:Y:S01]  /*7490*/  SYNCS.PHASECHK.TRANS64.TRYWAIT P0, [R9+URZ], R4 ;  /* 0x00000004090075a7 */ /* 0x000e62000800017f */
[----:B------:R-:W-:-:S05]  /*74a0*/  VIADD R0, R7, 0x1 ;  /* 0x0000000107007836 */ /* 0x000fca0000000000 */
[----:B------:R-:W-:-:S04]  /*74b0*/  ISETP.NE.AND P1, PT, R0, 0xb, PT ;  /* 0x0000000b0000780c */ /* 0x000fc80003f25270 */
[----:B------:R-:W-:Y:S02]  /*74c0*/  SEL R3, RZ, 0x1, P1 ;  /* 0x00000001ff037807 */ /* 0x000fe40000800000 */
[----:B------:R-:W-:Y:S02]  /*74d0*/  SEL R7, R0, RZ, P1 ;  /* 0x000000ff00077207 */ /* 0x000fe40000800000 */
[----:B------:R-:W-:-:S03]  /*74e0*/  LOP3.LUT R6, R6, R3, RZ, 0x3c, !PT ;  /* 0x0000000306067212 */ /* 0x000fc600078e3cff */
[----:B0-----:R-:W-:Y:S01]  /*74f0*/  IMAD R8, R7, 0x8, R2 ;  /* 0x0000000807087824 */ /* 0x001fe200078e0202 */
[----:B------:R-:W-:Y:S01]  /*7500*/  SHF.L.U32 R5, R6, 0x1f, RZ ;  /* 0x0000001f06057819 */ /* 0x000fe200000006ff */
[----:B-1----:R-:W-:Y:S06]  /*7510*/  @!P0 BRA `(.L_x_151) ;  /* 0x0000000400bc8947 */ /* 0x002fec0003800000 */
.L_x_169:
        /* <DEDUP_REMOVED lines=9> */
.L_x_170:
        /* <DEDUP_REMOVED lines=9> */
.L_x_171:
        /* <DEDUP_REMOVED lines=9> */
.L_x_172:
        /* <DEDUP_REMOVED lines=9> */
.L_x_173:
        /* <DEDUP_REMOVED lines=9> */
.L_x_174:
[----:B------:R-:W1:Y:S01]  /*77f0*/  SYNCS.PHASECHK.TRANS64.TRYWAIT P0, [R9+URZ], R4 ;  /* 0x00000004090075a7 */ /* 0x000e62000800017f */
[----:B------:R-:W-:-:S05]  /*7800*/  VIADD R0, R7, 0x1 ;  /* 0x0000000107007836 */ /* 0x000fca0000000000 */
[----:B------:R-:W-:-:S04]  /*7810*/  ISETP.NE.AND P1, PT, R0, 0xb, PT ;  /* 0x0000000b0000780c */ /* 0x000fc80003f25270 */
[----:B------:R-:W-:Y:S02]  /*7820*/  SEL R3, RZ, 0x1, P1 ;  /* 0x00000001ff037807 */ /* 0x000fe40000800000 */
[----:B------:R-:W-:Y:S02]  /*7830*/  SEL R7, R0, RZ, P1 ;  /* 0x000000ff00077207 */ /* 0x000fe40000800000 */
[----:B------:R-:W-:-:S03]  /*7840*/  LOP3.LUT R11, R6, R3, RZ, 0x3c, !PT ;  /* 0x00000003060b7212 */ /* 0x000fc600078e3cff */
[----:B------:R-:W-:Y:S01]  /*7850*/  IMAD R6, R7, 0x8, R2 ;  /* 0x0000000807067824 */ /* 0x000fe200078e0202 */
[----:B0-----:R-:W-:Y:S01]  /*7860*/  SHF.L.U32 R5, R11, 0x1f, RZ ;  /* 0x0000001f0b057819 */ /* 0x001fe200000006ff */
[----:B-1----:R-:W-:Y:S06]  /*7870*/  @!P0 BRA `(.L_x_157) ;  /* 0x00000004005c8947 */ /* 0x002fec0003800000 */
.L_x_175:
[----:B------:R-:W1:Y:S01]  /*7880*/  SYNCS.PHASECHK.TRANS64.TRYWAIT P0, [R6+URZ], R5 ;  /* 0x00000005060075a7 */ /* 0x000e62000800017f */
[----:B------:R-:W-:-:S05]  /*7890*/  VIADD R0, R7, 0x1 ;  /* 0x0000000107007836 */ /* 0x000fca0000000000 */
[----:B------:R-:W-:-:S04]  /*78a0*/  ISETP.NE.AND P1, PT, R0, 0xb, PT ;  /* 0x0000000b0000780c */ /* 0x000fc80003f25270 */
[----:B0-----:R-:W-:Y:S02]  /*78b0*/  SEL R4, RZ, 0x1, P1 ;  /* 0x00000001ff047807 */ /* 0x001fe40000800000 */
[----:B------:R-:W-:Y:S02]  /*78c0*/  SEL R3, R0, RZ, P1 ;  /* 0x000000ff00037207 */ /* 0x000fe40000800000 */
[----:B------:R-:W-:Y:S01]  /*78d0*/  LOP3.LUT R0, R11, R4, RZ, 0x3c, !PT ;  /* 0x000000040b007212 */ /* 0x000fe200078e3cff */
[----:B-1----:R-:W-:Y:S06]  /*78e0*/  @!P0 BRA `(.L_x_158) ;  /* 0x0000000400548947 */ /* 0x002fec0003800000 */
.L_x_176:
[----:B------:R-:W-:Y:S01]  /*78f0*/  IMAD R3, R3, 0x8, R2 ;  /* 0x0000000803037824 */ /* 0x000fe200078e0202 */
[----:B------:R-:W-:-:S07]  /*7900*/  SHF.L.U32 R0, R0, 0x1f, RZ ;  /* 0x0000001f00007819 */ /* 0x000fce00000006ff */
.L_x_159:
[----:B-1----:R1:W2:Y:S02]  /*7910*/  SYNCS.PHASECHK.TRANS64.TRYWAIT P0, [R3+URZ], R0 ;  /* 0x00000000030075a7 */ /* 0x0022a4000800017f */
[----:B--2---:R-:W-:Y:S05]  /*7920*/  @!P0 NANOSLEEP.SYNCS 0x989680 ;  /* 0x009896800000895d */ /* 0x004fea0003900000 */
[----:B------:R-:W2:Y:S02]  /*7930*/  @!P0 SYNCS.PHASECHK.TRANS64 P0, [R3+URZ], R0 ;  /* 0x00000000030085a7 */ /* 0x000ea4000800007f */
[----:B--2---:R-:W-:Y:S05]  /*7940*/  @!P0 BRA `(.L_x_159) ;  /* 0xfffffffc00f08947 */ /* 0x004fea000383ffff */
.L_x_147:
[----:B------:R-:W-:Y:S05]  /*7950*/  BSYNC B0 ;  /* 0x0000000000007941 */ /* 0x000fea0003800000 */
.L_x_146:
[----:B------:R-:W-:Y:S05]  /*7960*/  EXIT ;  /* 0x000000000000794d */ /* 0x000fea0003800000 */
.L_x_22:
[----:B---3--:R3:W4:Y:S02]  /*7970*/  SYNCS.PHASECHK.TRANS64.TRYWAIT P1, [R3+URZ], R0 ;  /* 0x00000000030075a7 */ /* 0x008724000802017f */
[----:B----4-:R-:W-:Y:S05]  /*7980*/  @!P1 NANOSLEEP.SYNCS 0x989680 ;  /* 0x009896800000995d */ /* 0x010fea0003900000 */
[----:B------:R-:W4:Y:S02]  /*7990*/  @!P1 SYNCS.PHASECHK.TRANS64 P1, [R3+URZ], R0 ;  /* 0x00000000030095a7 */ /* 0x000f24000802007f */
[----:B----4-:R-:W-:Y:S05]  /*79a0*/  @!P1 BRA `(.L_x_22) ;  /* 0xfffffffc00f09947 */ /* 0x010fea000383ffff */
[----:B------:R-:W-:Y:S05]  /*79b0*/  BRA `(.L_x_21) ;  /* 0xffffff9c00087947 */ /* 0x000fea000383ffff */
.L_x_27:
[----:B-1----:R-:W-:-:S04]  /*79c0*/  IMAD.U32 R6, RZ, RZ, UR7 ;  /* 0x00000007ff067e24 */ /* 0x002fc8000f8e00ff */
[----:B------:R1:W2:Y:S03]  /*79d0*/  SYNCS.PHASECHK.TRANS64.TRYWAIT P1, [R6+URZ], R5 ;  /* 0x00000005060075a7 */ /* 0x0002a6000802017f */
[----:B--2---:R-:W-:Y:S05]  /*79e0*/  @!P1 NANOSLEEP.SYNCS 0x989680 ;  /* 0x009896800000995d */ /* 0x004fea0003900000 */
[----:B------:R-:W2:Y:S02]  /*79f0*/  @!P1 SYNCS.PHASECHK.TRANS64 P1, [R6+URZ], R5 ;  /* 0x00000005060095a7 */ /* 0x000ea4000802007f */
[----:B--2---:R-:W-:Y:S05]  /*7a00*/  @!P1 BRA `(.L_x_27) ;  /* 0xfffffffc00ec9947 */ /* 0x004fea000383ffff */
[----:B------:R-:W-:Y:S05]  /*7a10*/  BRA `(.L_x_26) ;  /* 0xffffffa000987947 */ /* 0x000fea000383ffff */
.L_x_134:
[----:B------:R-:W-:Y:S01]  /*7a20*/  BSSY B1, `(.L_x_160) ;  /* 0x0000006000017945 */ /* 0x000fe20003800000 */
[----:B------:R-:W-:-:S07]  /*7a30*/  IMAD.MOV.U32 R15, RZ, RZ, -0x1 ;  /* 0xffffffffff0f7424 */ /* 0x000fce00078e00ff */
[----:B------:R-:W-:Y:S05]  /*7a40*/  WARPSYNC.COLLECTIVE R15, `(.L_x_161) ;  /* 0x000000000f0c7348 */ /* 0x000fea0003c00000 */
[----:B------:R-:W-:Y:S02]  /*7a50*/  ELECT P6, UR62, PT ;  /* 0x00000000003e782f */ /* 0x000fe400038c0000 */
[----:B------:R-:W-:Y:S01]  /*7a60*/  MOV R14, UR62 ;  /* 0x0000003e000e7c02 */ /* 0x000fe20008000f00 */
[----:B------:R-:W-:Y:S10]  /*7a70*/  ENDCOLLECTIVE ;  /* 0x000000000000791b */ /* 0x000ff40003800000 */
.L_x_161:
[----:B------:R-:W-:Y:S05]  /*7a80*/  BSYNC B1 ;  /* 0x0000000000017941 */ /* 0x000fea0003800000 */
.L_x_160:
[----:B------:R-:W-:Y:S05]  /*7a90*/  BRA `(.L_x_162) ;  /* 0xffffffec003c7947 */ /* 0x000fea000383ffff */
.L_x_137:
[----:B0-----:R0:W1:Y:S02]  /*7aa0*/  SYNCS.PHASECHK.TRANS64.TRYWAIT P0, [R20+URZ+0x58], R7 ;  /* 0x00005807140075a7 */ /* 0x001064000800017f */
[----:B-1----:R-:W-:Y:S05]  /*7ab0*/  @!P0 NANOSLEEP.SYNCS 0x989680 ;  /* 0x009896800000895d */ /* 0x002fea0003900000 */
[----:B------:R-:W1:Y:S02]  /*7ac0*/  @!P0 SYNCS.PHASECHK.TRANS64 P0, [R20+URZ+0x58], R7 ;  /* 0x00005807140085a7 */ /* 0x000e64000800007f */
[----:B-1----:R-:W-:Y:S05]  /*7ad0*/  @!P0 BRA `(.L_x_137) ;  /* 0xfffffffc00f08947 */ /* 0x002fea000383ffff */
[----:B------:R-:W-:Y:S05]  /*7ae0*/  BRA `(.L_x_163) ;  /* 0xffffffec00787947 */ /* 0x000fea000383ffff */
.L_x_145:
[----:B------:R-:W-:Y:S01]  /*7af0*/  BSSY B0, `(.L_x_164) ;  /* 0x0000006000007945 */ /* 0x000fe20003800000 */
[----:B------:R-:W-:-:S07]  /*7b00*/  IMAD.MOV.U32 R15, RZ, RZ, -0x1 ;  /* 0xffffffffff0f7424 */ /* 0x000fce00078e00ff */
[----:B------:R-:W-:Y:S05]  /*7b10*/  WARPSYNC.COLLECTIVE R15, `(.L_x_165) ;  /* 0x000000000f0c7348 */ /* 0x000fea0003c00000 */
[----:B------:R-:W-:Y:S02]  /*7b20*/  ELECT P6, UR62, PT ;  /* 0x00000000003e782f */ /* 0x000fe400038c0000 */
[----:B------:R-:W-:Y:S01]  /*7b30*/  MOV R14, UR62 ;  /* 0x0000003e000e7c02 */ /* 0x000fe20008000f00 */
[----:B------:R-:W-:Y:S10]  /*7b40*/  ENDCOLLECTIVE ;  /* 0x000000000000791b */ /* 0x000ff40003800000 */
.L_x_165:
[----:B------:R-:W-:Y:S05]  /*7b50*/  BSYNC B0 ;  /* 0x0000000000007941 */ /* 0x000fea0003800000 */
.L_x_164:
[----:B------:R-:W-:Y:S05]  /*7b60*/  BRA `(.L_x_166) ;  /* 0xfffffff400d07947 */ /* 0x000fea000383ffff */
.L_x_149:
[----:B0-----:R0:W1:Y:S02]  /*7b70*/  SYNCS.PHASECHK.TRANS64.TRYWAIT P0, [R7+URZ], R4 ;  /* 0x00000004070075a7 */ /* 0x001064000800017f */
[----:B-1----:R-:W-:Y:S05]  /*7b80*/  @!P0 NANOSLEEP.SYNCS 0x989680 ;  /* 0x009896800000895d */ /* 0x002fea0003900000 */
[----:B------:R-:W1:Y:S02]  /*7b90*/  @!P0 SYNCS.PHASECHK.TRANS64 P0, [R7+URZ], R4 ;  /* 0x00000004070085a7 */ /* 0x000e64000800007f */
[----:B-1----:R-:W-:Y:S05]  /*7ba0*/  @!P0 BRA `(.L_x_149) ;  /* 0xfffffffc00f08947 */ /* 0x002fea000383ffff */
[----:B------:R-:W-:Y:S05]  /*7bb0*/  BRA `(.L_x_167) ;  /* 0xfffffff800107947 */ /* 0x000fea000383ffff */
.L_x_150:
[----:B0-----:R0:W1:Y:S02]  /*7bc0*/  SYNCS.PHASECHK.TRANS64.TRYWAIT P0, [R8+URZ], R5 ;  /* 0x00000005080075a7 */ /* 0x001064000800017f */
[----:B-1----:R-:W-:Y:S05]  /*7bd0*/  @!P0 NANOSLEEP.SYNCS 0x989680 ;  /* 0x009896800000895d */ /* 0x002fea0003900000 */
[----:B------:R-:W1:Y:S02]  /*7be0*/  @!P0 SYNCS.PHASECHK.TRANS64 P0, [R8+URZ], R5 ;  /* 0x00000005080085a7 */ /* 0x000e64000800007f */
[----:B-1----:R-:W-:Y:S05]  /*7bf0*/  @!P0 BRA `(.L_x_150) ;  /* 0xfffffffc00f08947 */ /* 0x002fea000383ffff */
[----:B------:R-:W-:Y:S05]  /*7c00*/  BRA `(.L_x_168) ;  /* 0xfffffff800207947 */ /* 0x000fea000383ffff */
.L_x_151:
[----:B0-----:R0:W1:Y:S02]  /*7c10*/  SYNCS.PHASECHK.TRANS64.TRYWAIT P0, [R9+URZ], R4 ;  /* 0x00000004090075a7 */ /* 0x001064000800017f */
[----:B-1----:R-:W-:Y:S05]  /*7c20*/  @!P0 NANOSLEEP.SYNCS 0x989680 ;  /* 0x009896800000895d */ /* 0x002fea0003900000 */
[----:B------:R-:W1:Y:S02]  /*7c30*/  @!P0 SYNCS.PHASECHK.TRANS64 P0, [R9+URZ], R4 ;  /* 0x00000004090085a7 */ /* 0x000e64000800007f */
[----:B-1----:R-:W-:Y:S05]  /*7c40*/  @!P0 BRA `(.L_x_151) ;  /* 0xfffffffc00f08947 */ /* 0x002fea000383ffff */
[----:B------:R-:W-:Y:S05]  /*7c50*/  BRA `(.L_x_169) ;  /* 0xfffffff800307947 */ /* 0x000fea000383ffff */
.L_x_152:
[----:B0-----:R0:W1:Y:S02]  /*7c60*/  SYNCS.PHASECHK.TRANS64.TRYWAIT P0, [R8+URZ], R5 ;  /* 0x00000005080075a7 */ /* 0x001064000800017f */
[----:B-1----:R-:W-:Y:S05]  /*7c70*/  @!P0 NANOSLEEP.SYNCS 0x989680 ;  /* 0x009896800000895d */ /* 0x002fea0003900000 */
[----:B------:R-:W1:Y:S02]  /*7c80*/  @!P0 SYNCS.PHASECHK.TRANS64 P0, [R8+URZ], R5 ;  /* 0x00000005080085a7 */ /* 0x000e64000800007f */
[----:B-1----:R-:W-:Y:S05]  /*7c90*/  @!P0 BRA `(.L_x_152) ;  /* 0xfffffffc00f08947 */ /* 0x002fea000383ffff */
[----:B------:R-:W-:Y:S05]  /*7ca0*/  BRA `(.L_x_170) ;  /* 0xfffffff800407947 */ /* 0x000fea000383ffff */
.L_x_153:
[----:B0-----:R0:W1:Y:S02]  /*7cb0*/  SYNCS.PHASECHK.TRANS64.TRYWAIT P0, [R9+URZ], R4 ;  /* 0x00000004090075a7 */ /* 0x001064000800017f */
[----:B-1----:R-:W-:Y:S05]  /*7cc0*/  @!P0 NANOSLEEP.SYNCS 0x989680 ;  /* 0x009896800000895d */ /* 0x002fea0003900000 */
[----:B------:R-:W1:Y:S02]  /*7cd0*/  @!P0 SYNCS.PHASECHK.TRANS64 P0, [R9+URZ], R4 ;  /* 0x00000004090085a7 */ /* 0x000e64000800007f */
[----:B-1----:R-:W-:Y:S05]  /*7ce0*/  @!P0 BRA `(.L_x_153) ;  /* 0xfffffffc00f08947 */ /* 0x002fea000383ffff */
[----:B------:R-:W-:Y:S05]  /*7cf0*/  BRA `(.L_x_171) ;  /* 0xfffffff800507947 */ /* 0x000fea000383ffff */
.L_x_154:
[----:B0-----:R0:W1:Y:S02]  /*7d00*/  SYNCS.PHASECHK.TRANS64.TRYWAIT P0, [R8+URZ], R5 ;  /* 0x00000005080075a7 */ /* 0x001064000800017f */
[----:B-1----:R-:W-:Y:S05]  /*7d10*/  @!P0 NANOSLEEP.SYNCS 0x989680 ;  /* 0x009896800000895d */ /* 0x002fea0003900000 */
[----:B------:R-:W1:Y:S02]  /*7d20*/  @!P0 SYNCS.PHASECHK.TRANS64 P0, [R8+URZ], R5 ;  /* 0x00000005080085a7 */ /* 0x000e64000800007f */
[----:B-1----:R-:W-:Y:S05]  /*7d30*/  @!P0 BRA `(.L_x_154) ;  /* 0xfffffffc00f08947 */ /* 0x002fea000383ffff */
[----:B------:R-:W-:Y:S05]  /*7d40*/  BRA `(.L_x_172) ;  /* 0xfffffff800607947 */ /* 0x000fea000383ffff */
.L_x_155:
[----:B0-----:R0:W1:Y:S02]  /*7d50*/  SYNCS.PHASECHK.TRANS64.TRYWAIT P0, [R9+URZ], R4 ;  /* 0x00000004090075a7 */ /* 0x001064000800017f */
[----:B-1----:R-:W-:Y:S05]  /*7d60*/  @!P0 NANOSLEEP.SYNCS 0x989680 ;  /* 0x009896800000895d */ /* 0x002fea0003900000 */
[----:B------:R-:W1:Y:S02]  /*7d70*/  @!P0 SYNCS.PHASECHK.TRANS64 P0, [R9+URZ], R4 ;  /* 0x00000004090085a7 */ /* 0x000e64000800007f */
[----:B-1----:R-:W-:Y:S05]  /*7d80*/  @!P0 BRA `(.L_x_155) ;  /* 0xfffffffc00f08947 */ /* 0x002fea000383ffff */
[----:B------:R-:W-:Y:S05]  /*7d90*/  BRA `(.L_x_173) ;  /* 0xfffffff800707947 */ /* 0x000fea000383ffff */
.L_x_156:
[----:B0-----:R0:W1:Y:S02]  /*7da0*/  SYNCS.PHASECHK.TRANS64.TRYWAIT P0, [R8+URZ], R5 ;  /* 0x00000005080075a7 */ /* 0x001064000800017f */
[----:B-1----:R-:W-:Y:S05]  /*7db0*/  @!P0 NANOSLEEP.SYNCS 0x989680 ;  /* 0x009896800000895d */ /* 0x002fea0003900000 */
[----:B------:R-:W1:Y:S02]  /*7dc0*/  @!P0 SYNCS.PHASECHK.TRANS64 P0, [R8+URZ], R5 ;  /* 0x00000005080085a7 */ /* 0x000e64000800007f */
[----:B-1----:R-:W-:Y:S05]  /*7dd0*/  @!P0 BRA `(.L_x_156) ;  /* 0xfffffffc00f08947 */ /* 0x002fea000383ffff */
[----:B------:R-:W-:Y:S05]  /*7de0*/  BRA `(.L_x_174) ;  /* 0xfffffff800807947 */ /* 0x000fea000383ffff */
.L_x_157:
[----:B0-----:R0:W1:Y:S02]  /*7df0*/  SYNCS.PHASECHK.TRANS64.TRYWAIT P0, [R9+URZ], R4 ;  /* 0x00000004090075a7 */ /* 0x001064000800017f */
[----:B-1----:R-:W-:Y:S05]  /*7e00*/  @!P0 NANOSLEEP.SYNCS 0x989680 ;  /* 0x009896800000895d */ /* 0x002fea0003900000 */
[----:B------:R-:W1:Y:S02]  /*7e10*/  @!P0 SYNCS.PHASECHK.TRANS64 P0, [R9+URZ], R4 ;  /* 0x00000004090085a7 */ /* 0x000e64000800007f */
[----:B-1----:R-:W-:Y:S05]  /*7e20*/  @!P0 BRA `(.L_x_157) ;  /* 0xfffffffc00f08947 */ /* 0x002fea000383ffff */
[----:B------:R-:W-:Y:S05]  /*7e30*/  BRA `(.L_x_175) ;  /* 0xfffffff800907947 */ /* 0x000fea000383ffff */
.L_x_158:
[----:B0-----:R0:W1:Y:S02]  /*7e40*/  SYNCS.PHASECHK.TRANS64.TRYWAIT P0, [R6+URZ], R5 ;  /* 0x00000005060075a7 */ /* 0x001064000800017f */
[----:B-1----:R-:W-:Y:S05]  /*7e50*/  @!P0 NANOSLEEP.SYNCS 0x989680 ;  /* 0x009896800000895d */ /* 0x002fea0003900000 */
[----:B------:R-:W1:Y:S02]  /*7e60*/  @!P0 SYNCS.PHASECHK.TRANS64 P0, [R6+URZ], R5 ;  /* 0x00000005060085a7 */ /* 0x000e64000800007f */
[----:B-1----:R-:W-:Y:S05]  /*7e70*/  @!P0 BRA `(.L_x_158) ;  /* 0xfffffffc00f08947 */ /* 0x002fea000383ffff */
[----:B------:R-:W-:Y:S05]  /*7e80*/  BRA `(.L_x_176) ;  /* 0xfffffff800987947 */ /* 0x000fea000383ffff */
.L_x_177:
[----:B------:R-:W-:-:S00]  /*7e90*/  BRA `(.L_x_177) ;  /* 0xfffffffc00fc7947 */ /* 0x000fc0000383ffff */
[----:B------:R-:W-:-:S00]  /*7ea0*/  NOP ;  /* 0x0000000000007918 */ /* 0x000fc00000000000 */
        /* <DEDUP_REMOVED lines=13> */
.L_x_178:


//--------------------- .nv.global.init           --------------------------
	.section	.nv.global.init,"aw",@progbits
.nv.global.init:
	.type		$str$22,@object
	.size		$str$22,($str$23 - $str$22)
$str$22:
        /*0000*/ 	.byte	0x6b, 0x5f, 0x74, 0x69, 0x6c, 0x65, 0x5f, 0x63, 0x6f, 0x75, 0x6e, 0x74, 0x20, 0x3e, 0x3d, 0x20
        /*0010*/ 	.byte	0x31, 0x00
	.type		$str$23,@object
	.size		$str$23,(__unnamed_1 - $str$23)
$str$23:
        /*0012*/ 	.byte	0x2f, 0x74, 0x6d, 0x70, 0x2f, 0x63, 0x75, 0x74, 0x6c, 0x61, 0x73, 0x73, 0x5f, 0x73, 0x77, 0x65
        /*0022*/ 	.byte	0x65, 0x70, 0x5f, 0x73, 0x72, 0x63, 0x2f, 0x69, 0x6e, 0x63, 0x6c, 0x75, 0x64, 0x65, 0x2f, 0x63
        /*0032*/ 	.byte	0x75, 0x74, 0x6c, 0x61, 0x73, 0x73, 0x2f, 0x67, 0x65, 0x6d, 0x6d, 0x2f, 0x63, 0x6f, 0x6c, 0x6c
        /*0042*/ 	.byte	0x65, 0x63, 0x74, 0x69, 0x76, 0x65, 0x2f, 0x73, 0x6d, 0x39, 0x30, 0x5f, 0x6d, 0x6d, 0x61, 0x5f
        /*0052*/ 	.byte	0x74, 0x6d, 0x61, 0x5f, 0x67, 0x6d, 0x6d, 0x61, 0x5f, 0x73, 0x73, 0x5f, 0x77, 0x61, 0x72, 0x70
        /*0062*/ 	.byte	0x73, 0x70, 0x65, 0x63, 0x69, 0x61, 0x6c, 0x69, 0x7a, 0x65, 0x64, 0x2e, 0x68, 0x70, 0x70, 0x00
	.type		__unnamed_1,@object
	.size		__unnamed_1,(.L_0 - __unnamed_1)
__unnamed_1:
        /*0072*/ 	.byte	0x76, 0x6f, 0x69, 0x64, 0x20, 0x63, 0x75, 0x74, 0x6c, 0x61, 0x73, 0x73, 0x3a, 0x3a, 0x67, 0x65
        /* <DEDUP_REMOVED lines=180> */
        /*0bc2*/ 	.byte	0x74, 0x65, 0x3a, 0x3a, 0x69, 0x64, 0x65, 0x6e, 0x74, 0x69, 0x74, 0x79, 0x5d, 0x00
.L_0:


//--------------------- .nv.shared._ZN7cutlass13device_kernelINS_4gemm6kernel13GemmUniversalIN4cute5tupleIJiiiiEEENS1_10collective13CollectiveMmaINS1_34MainloopSm90TmaGmmaWarpSpecializedILi11ENS5_IJNS4_1CILi2EEENSA_ILi1EEESC_EEENS1_35KernelTmaWarpSpecializedCooperativeEEENS5_IJNSA_ILi256EEENSA_ILi48EEENSA_ILi32EEEEEENS_10bfloat16_tENS5_IJlSC_lEEESK_SL_NS4_8TiledMMAINS4_8MMA_AtomIJNS4_4SM904GMMA27MMA_64x16x16_F32BF16BF16_SSILNSP_5MajorE0ELSR_0ELNSP_7ScaleInE1ELSS_1EEEEEENS4_6LayoutISD_NS5_IJSC_NSA_ILi0EEESW_EEEEENS5_IJNS4_10UnderscoreESZ_SZ_EEEEENS4_13SM90_TMA_LOADENS4_14ComposedLayoutINS4_7SwizzleILi2ELi4ELi3EEENS4_18smem_ptr_flag_bitsILi16EEENSV_INS5_IJNSA_ILi8EEESI_EEENS5_IJSI_SC_EEEEEEEvNS4_8identityENS4_23SM90_TMA_LOAD_MULTICASTES1C_vS1D_EENS_8epilogue10collective6detail29Sm90TmaWarpSpecializedAdapterINS1H_15DefaultEpilogueISK_SL_SL_NS1G_6thread17LinearCombinationISK_Li1EffLNS1L_9ScaleType4KindE0ELNS_15FloatRoundStyleE2ESK_EENS1_15EpilogueDefaultEEEEEvvEEEEvNT_6ParamsE --------------------------
	.section	.nv.shared._ZN7cutlass13device_kernelINS_4gemm6kernel13GemmUniversalIN4cute5tupleIJiiiiEEENS1_10collective13CollectiveMmaINS1_34MainloopSm90TmaGmmaWarpSpecializedILi11ENS5_IJNS4_1CILi2EEENSA_ILi1EEESC_EEENS1_35KernelTmaWarpSpecializedCooperativeEEENS5_IJNSA_ILi256EEENSA_ILi48EEENSA_ILi32EEEEEENS_10bfloat16_tENS5_IJlSC_lEEESK_SL_NS4_8TiledMMAINS4_8MMA_AtomIJNS4_4SM904GMMA27MMA_64x16x16_F32BF16BF16_SSILNSP_5MajorE0ELSR_0ELNSP_7ScaleInE1ELSS_1EEEEEENS4_6LayoutISD_NS5_IJSC_NSA_ILi0EEESW_EEEEENS5_IJNS4_10UnderscoreESZ_SZ_EEEEENS4_13SM90_TMA_LOADENS4_14ComposedLayoutINS4_7SwizzleILi2ELi4ELi3EEENS4_18smem_ptr_flag_bitsILi16EEENSV_INS5_IJNSA_ILi8EEESI_EEENS5_IJSI_SC_EEEEEEEvNS4_8identityENS4_23SM90_TMA_LOAD_MULTICASTES1C_vS1D_EENS_8epilogue10collective6detail29Sm90TmaWarpSpecializedAdapterINS1H_15DefaultEpilogueISK_SL_SL_NS1G_6thread17LinearCombinationISK_Li1EffLNS1L_9ScaleType4KindE0ELNS_15FloatRoundStyleE2ESK_EENS1_15EpilogueDefaultEEEEEvvEEEEvNT_6ParamsE,"aw",@nobits
	.sectionflags	@""
	.align	16
	.zero		1024


//--------------------- .nv.shared.reserved.0     --------------------------
	.section	.nv.shared.reserved.0,"aw",@nobits
	.weak		__nv_reservedSMEM_offset_0_alias
	.size		__nv_reservedSMEM_offset_0_alias, 0, 0
	.other		__nv_reservedSMEM_offset_0_alias,@"STO_CUDA_RESERVED_SHARED STV_DEFAULT"
__nv_reservedSMEM_offset_0_alias:
	.zero		0


//--------------------- .nv.global                --------------------------
	.section	.nv.global,"aw",@nobits
.nv.global:
	.type		_ZN39_INTERNAL_602816e3_4_k_cu_53ff6399_29714cute1_E,@object
	.size		_ZN39_INTERNAL_602816e3_4_k_cu_53ff6399_29714cute1_E,(_ZN39_INTERNAL_602816e3_4_k_cu_53ff6399_29714cuda3std3__45__cpo6cbeginE - _ZN39_INTERNAL_602816e3_4_k_cu_53ff6399_29714cute1_E)
_ZN39_INTERNAL_602816e3_4_k_cu_53ff6399_29714cute1_E:
	.zero		1
	.type		_ZN39_INTERNAL_602816e3_4_k_cu_53ff6399_29714cuda3std3__45__cpo6cbeginE,@object
	.size		_ZN39_INTERNAL_602816e3_4_k_cu_53ff6399_29714cuda3std3__45__cpo6cbeginE,(_ZN39_INTERNAL_602816e3_4_k_cu_53ff6399_29714cuda3std3__48in_placeE - _ZN39_INTERNAL_602816e3_4_k_cu_53ff6399_29714cuda3std3__45__cpo6cbeginE)
_ZN39_INTERNAL_602816e3_4_k_cu_53ff6399_29714cuda3std3__45__cpo6cbeginE:
	.zero		1
	.type		_ZN39_INTERNAL_602816e3_4_k_cu_53ff6399_29714cuda3std3__48in_placeE,@object
	.size		_ZN39_INTERNAL_602816e3_4_k_cu_53ff6399_29714cuda3std3__48in_placeE,(_ZN39_INTERNAL_602816e3_4_k_cu_53ff6399_29714cuda3std6ranges3__45__cpo9iter_moveE - _ZN39_INTERNAL_602816e3_4_k_cu_53ff6399_29714cuda3std3__48in_placeE)
_ZN39_INTERNAL_602816e3_4_k_cu_53ff6399_29714cuda3std3__48in_placeE:
	.zero		1
	.type		_ZN39_INTERNAL_602816e3_4_k_cu_53ff6399_29714cuda3std6ranges3__45__cpo9iter_moveE,@object
	.size		_ZN39_INTERNAL_602816e3_4_k_cu_53ff6399_29714cuda3std6ranges3__45__cpo9iter_moveE,(_ZN39_INTERNAL_602816e3_4_k_cu_53ff6399_29714cuda3std3__45__cpo5beginE - _ZN39_INTERNAL_602816e3_4_k_cu_53ff6399_29714cuda3std6ranges3__45__cpo9iter_moveE)
_ZN39_INTERNAL_602816e3_4_k_cu_53ff6399_29714cuda3std6ranges3__45__cpo9iter_moveE:
	.zero		1
	.type		_ZN39_INTERNAL_602816e3_4_k_cu_53ff6399_29714cuda3std3__45__cpo5beginE,@object
	.size		_ZN39_INTERNAL_602816e3_4_k_cu_53ff6399_29714cuda3std3__45__cpo5beginE,(_ZN39_INTERNAL_602816e3_4_k_cu_53ff6399_29714cuda3std3__441_GLOBAL__N__602816e3_4_k_cu_53ff6399_29716ignoreE - _ZN39_INTERNAL_602816e3_4_k_cu_53ff6399_29714cuda3std3__45__cpo5beginE)
_ZN39_INTERNAL_602816e3_4_k_cu_53ff6399_29714cuda3std3__45__cpo5beginE:
	.zero		1
	.type		_ZN39_INTERNAL_602816e3_4_k_cu_53ff6399_29714cuda3std3__441_GLOBAL__N__602816e3_4_k_cu_53ff6399_29716ignoreE,@object
	.size		_ZN39_INTERNAL_602816e3_4_k_cu_53ff6399_29714cuda3std3__441_GLOBAL__N__602816e3_4_k_cu_53ff6399_29716ignoreE,(_ZN39_INTERNAL_602816e3_4_k_cu_53ff6399_29714cute7productE - _ZN39_INTERNAL_602816e3_4_k_cu_53ff6399_29714cuda3std3__441_GLOBAL__N__602816e3_4_k_cu_53ff6399_29716ignoreE)
_ZN39_INTERNAL_602816e3_4_k_cu_53ff6399_29714cuda3std3__441_GLOBAL__N__602816e3_4_k_cu_53ff6399_29716ignoreE:
	.zero		1
	.type		_ZN39_INTERNAL_602816e3_4_k_cu_53ff6399_29714cute7productE,@object
	.size		_ZN39_INTERNAL_602816e3_4_k_cu_53ff6399_29714cute7productE,(_ZN39_INTERNAL_602816e3_4_k_cu_53ff6399_29714cuda3std3__45__cpo3endE - _ZN39_INTERNAL_602816e3_4_k_cu_53ff6399_29714cute7productE)
_ZN39_INTERNAL_602816e3_4_k_cu_53ff6399_29714cute7productE:
	.zero		1
	.type		_ZN39_INTERNAL_602816e3_4_k_cu_53ff6399_29714cuda3std3__45__cpo3endE,@object
	.size		_ZN39_INTERNAL_602816e3_4_k_cu_53ff6399_29714cuda3std3__45__cpo3endE,(_ZN39_INTERNAL_602816e3_4_k_cu_53ff6399_29714cuda3std3__419piecewise_constructE - _ZN39_INTERNAL_602816e3_4_k_cu_53ff6399_29714cuda3std3__45__cpo3endE)
_ZN39_INTERNAL_602816e3_4_k_cu_53ff6399_29714cuda3std3__45__cpo3endE:
	.zero		1
	.type		_ZN39_INTERNAL_602816e3_4_k_cu_53ff6399_29714cuda3std3__419piecewise_constructE,@object
	.size		_ZN39_INTERNAL_602816e3_4_k_cu_53ff6399_29714cuda3std3__419piecewise_constructE,(_ZN39_INTERNAL_602816e3_4_k_cu_53ff6399_29714cuda3std3__45__cpo4cendE - _ZN39_INTERNAL_602816e3_4_k_cu_53ff6399_29714cuda3std3__419piecewise_constructE)
_ZN39_INTERNAL_602816e3_4_k_cu_53ff6399_29714cuda3std3__419piecewise_constructE:
	.zero		1
	.type		_ZN39_INTERNAL_602816e3_4_k_cu_53ff6399_29714cuda3std3__45__cpo4cendE,@object
	.size		_ZN39_INTERNAL_602816e3_4_k_cu_53ff6399_29714cuda3std3__45__cpo4cendE,(_ZN39_INTERNAL_602816e3_4_k_cu_53ff6399_29714cuda3std6ranges3__45__cpo4swapE - _ZN39_INTERNAL_602816e3_4_k_cu_53ff6399_29714cuda3std3__45__cpo4cendE)
_ZN39_INTERNAL_602816e3_4_k_cu_53ff6399_29714cuda3std3__45__cpo4cendE:
	.zero		1
	.type		_ZN39_INTERNAL_602816e3_4_k_cu_53ff6399_29714cuda3std6ranges3__45__cpo4swapE,@object
	.size		_ZN39_INTERNAL_602816e3_4_k_cu_53ff6399_29714cuda3std6ranges3__45__cpo4swapE,(.L_8 - _ZN39_INTERNAL_602816e3_4_k_cu_53ff6399_29714cuda3std6ranges3__45__cpo4swapE)
_ZN39_INTERNAL_602816e3_4_k_cu_53ff6399_29714cuda3std6ranges3__45__cpo4swapE:
	.zero		1
.L_8:


//--------------------- .nv.constant0._ZN7cutlass13device_kernelINS_4gemm6kernel13GemmUniversalIN4cute5tupleIJiiiiEEENS1_10collective13CollectiveMmaINS1_34MainloopSm90TmaGmmaWarpSpecializedILi11ENS5_IJNS4_1CILi2EEENSA_ILi1EEESC_EEENS1_35KernelTmaWarpSpecializedCooperativeEEENS5_IJNSA_ILi256EEENSA_ILi48EEENSA_ILi32EEEEEENS_10bfloat16_tENS5_IJlSC_lEEESK_SL_NS4_8TiledMMAINS4_8MMA_AtomIJNS4_4SM904GMMA27MMA_64x16x16_F32BF16BF16_SSILNSP_5MajorE0ELSR_0ELNSP_7ScaleInE1ELSS_1EEEEEENS4_6LayoutISD_NS5_IJSC_NSA_ILi0EEESW_EEEEENS5_IJNS4_10UnderscoreESZ_SZ_EEEEENS4_13SM90_TMA_LOADENS4_14ComposedLayoutINS4_7SwizzleILi2ELi4ELi3EEENS4_18smem_ptr_flag_bitsILi16EEENSV_INS5_IJNSA_ILi8EEESI_EEENS5_IJSI_SC_EEEEEEEvNS4_8identityENS4_23SM90_TMA_LOAD_MULTICASTES1C_vS1D_EENS_8epilogue10collective6detail29Sm90TmaWarpSpecializedAdapterINS1H_15DefaultEpilogueISK_SL_SL_NS1G_6thread17LinearCombinationISK_Li1EffLNS1L_9ScaleType4KindE0ELNS_15FloatRoundStyleE2ESK_EENS1_15EpilogueDefaultEEEEEvvEEEEvNT_6ParamsE --------------------------
	.section	.nv.constant0._ZN7cutlass13device_kernelINS_4gemm6kernel13GemmUniversalIN4cute5tupleIJiiiiEEENS1_10collective13CollectiveMmaINS1_34MainloopSm90TmaGmmaWarpSpecializedILi11ENS5_IJNS4_1CILi2EEENSA_ILi1EEESC_EEENS1_35KernelTmaWarpSpecializedCooperativeEEENS5_IJNSA_ILi256EEENSA_ILi48EEENSA_ILi32EEEEEENS_10bfloat16_tENS5_IJlSC_lEEESK_SL_NS4_8TiledMMAINS4_8MMA_AtomIJNS4_4SM904GMMA27MMA_64x16x16_F32BF16BF16_SSILNSP_5MajorE0ELSR_0ELNSP_7ScaleInE1ELSS_1EEEEEENS4_6LayoutISD_NS5_IJSC_NSA_ILi0EEESW_EEEEENS5_IJNS4_10UnderscoreESZ_SZ_EEEEENS4_13SM90_TMA_LOADENS4_14ComposedLayoutINS4_7SwizzleILi2ELi4ELi3EEENS4_18smem_ptr_flag_bitsILi16EEENSV_INS5_IJNSA_ILi8EEESI_EEENS5_IJSI_SC_EEEEEEEvNS4_8identityENS4_23SM90_TMA_LOAD_MULTICASTES1C_vS1D_EENS_8epilogue10collective6detail29Sm90TmaWarpSpecializedAdapterINS1H_15DefaultEpilogueISK_SL_SL_NS1G_6thread17LinearCombinationISK_Li1EffLNS1L_9ScaleType4KindE0ELNS_15FloatRoundStyleE2ESK_EENS1_15EpilogueDefaultEEEEEvvEEEEvNT_6ParamsE,"a",@progbits
	.sectionflags	@""
	.align	4
.nv.constant0._ZN7cutlass13device_kernelINS_4gemm6kernel13GemmUniversalIN4cute5tupleIJiiiiEEENS1_10collective13CollectiveMmaINS1_34MainloopSm90TmaGmmaWarpSpecializedILi11ENS5_IJNS4_1CILi2EEENSA_ILi1EEESC_EEENS1_35KernelTmaWarpSpecializedCooperativeEEENS5_IJNSA_ILi256EEENSA_ILi48EEENSA_ILi32EEEEEENS_10bfloat16_tENS5_IJlSC_lEEESK_SL_NS4_8TiledMMAINS4_8MMA_AtomIJNS4_4SM904GMMA27MMA_64x16x16_F32BF16BF16_SSILNSP_5MajorE0ELSR_0ELNSP_7ScaleInE1ELSS_1EEEEEENS4_6LayoutISD_NS5_IJSC_NSA_ILi0EEESW_EEEEENS5_IJNS4_10UnderscoreESZ_SZ_EEEEENS4_13SM90_TMA_LOADENS4_14ComposedLayoutINS4_7SwizzleILi2ELi4ELi3EEENS4_18smem_ptr_flag_bitsILi16EEENSV_INS5_IJNSA_ILi8EEESI_EEENS5_IJSI_SC_EEEEEEEvNS4_8identityENS4_23SM90_TMA_LOAD_MULTICASTES1C_vS1D_EENS_8epilogue10collective6detail29Sm90TmaWarpSpecializedAdapterINS1H_15DefaultEpilogueISK_SL_SL_NS1G_6thread17LinearCombinationISK_Li1EffLNS1L_9ScaleType4KindE0ELNS_15FloatRoundStyleE2ESK_EENS1_15EpilogueDefaultEEEEEvvEEEEvNT_6ParamsE:
	.zero		1664


//--------------------- SYMBOLS --------------------------

	.type		.nv.reservedSmem.offset0,@object
	.size		.nv.reservedSmem.offset0,0x4
	.type		__assertfail,@function
